//
// Generated by NVIDIA NVVM Compiler
//
// Compiler Build ID: CL-36424714
// Cuda compilation tools, release 13.0, V13.0.88
// Based on NVVM 20.0.0
//

.version 9.0
.target sm_100
.address_size 64

	// .globl	_Z11houghKerneliiPhiiPi
.func  (.param .align 16 .b8 func_retval0[16]) __internal_trig_reduction_slowpathd
(
	.param .b64 __internal_trig_reduction_slowpathd_param_0
)
;
.global .align 8 .b8 __cudart_i2opi_d[144] = {8, 93, 141, 31, 177, 95, 251, 107, 234, 146, 82, 138, 247, 57, 7, 61, 123, 241, 229, 235, 199, 186, 39, 117, 45, 234, 95, 158, 102, 63, 70, 79, 183, 9, 203, 39, 207, 126, 54, 109, 31, 109, 10, 90, 139, 17, 47, 239, 15, 152, 5, 222, 255, 151, 248, 31, 59, 40, 249, 189, 139, 95, 132, 156, 244, 57, 83, 131, 57, 214, 145, 57, 65, 126, 95, 180, 38, 112, 156, 233, 132, 68, 187, 46, 245, 53, 130, 232, 62, 167, 41, 177, 28, 235, 29, 254, 28, 146, 209, 9, 234, 46, 73, 6, 224, 210, 77, 66, 58, 110, 36, 183, 97, 197, 187, 222, 171, 99, 81, 254, 65, 144, 67, 60, 153, 149, 98, 219, 192, 221, 52, 245, 209, 87, 39, 252, 41, 21, 68, 78, 110, 131, 249, 162};
.global .align 16 .b8 __cudart_sin_cos_coeffs[128] = {70, 210, 176, 44, 241, 229, 90, 190, 146, 227, 172, 105, 227, 29, 199, 62, 161, 98, 219, 25, 160, 1, 42, 191, 24, 8, 17, 17, 17, 17, 129, 63, 84, 85, 85, 85, 85, 85, 197, 191, 0, 0, 0, 0, 0, 0, 0, 0, 0, 0, 0, 0, 0, 0, 0, 0, 100, 129, 253, 32, 131, 255, 168, 189, 40, 133, 239, 193, 167, 238, 33, 62, 217, 230, 6, 142, 79, 126, 146, 190, 233, 188, 221, 25, 160, 1, 250, 62, 71, 93, 193, 22, 108, 193, 86, 191, 81, 85, 85, 85, 85, 85, 165, 63, 0, 0, 0, 0, 0, 0, 224, 191, 0, 0, 0, 0, 0, 0, 240, 63};

.visible .entry _Z11houghKerneliiPhiiPi(
	.param .u32 _Z11houghKerneliiPhiiPi_param_0,
	.param .u32 _Z11houghKerneliiPhiiPi_param_1,
	.param .u64 .ptr .align 1 _Z11houghKerneliiPhiiPi_param_2,
	.param .u32 _Z11houghKerneliiPhiiPi_param_3,
	.param .u32 _Z11houghKerneliiPhiiPi_param_4,
	.param .u64 .ptr .align 1 _Z11houghKerneliiPhiiPi_param_5
)
{
	.reg .pred 	%p<23>;
	.reg .b16 	%rs<2>;
	.reg .b32 	%r<86>;
	.reg .b64 	%rd<30>;
	.reg .b64 	%fd<156>;

	ld.param.u32 	%r26, [_Z11houghKerneliiPhiiPi_param_0];
	ld.param.u32 	%r27, [_Z11houghKerneliiPhiiPi_param_1];
	ld.param.u64 	%rd1, [_Z11houghKerneliiPhiiPi_param_2];
	ld.param.u32 	%r24, [_Z11houghKerneliiPhiiPi_param_3];
	mov.u32 	%r28, %ctaid.x;
	mov.u32 	%r29, %ntid.y;
	mov.u32 	%r30, %tid.y;
	mad.lo.s32 	%r1, %r28, %r29, %r30;
	mov.u32 	%r31, %ctaid.y;
	mov.u32 	%r32, %ntid.z;
	mov.u32 	%r33, %tid.z;
	mad.lo.s32 	%r34, %r31, %r32, %r33;
	setp.ge.s32 	%p1, %r1, %r27;
	setp.ge.s32 	%p2, %r34, %r26;
	or.pred  	%p3, %p1, %p2;
	@%p3 bra 	$L__BB0_23;
	cvta.to.global.u64 	%rd3, %rd1;
	mad.lo.s32 	%r35, %r1, %r26, %r34;
	cvt.s64.s32 	%rd4, %r35;
	add.s64 	%rd5, %rd3, %rd4;
	ld.global.u8 	%rs1, [%rd5];
	setp.eq.s16 	%p4, %rs1, 0;
	@%p4 bra 	$L__BB0_23;
	mov.u32 	%r36, %tid.x;
	mul.lo.s32 	%r37, %r36, 10;
	cvt.rn.f64.u32 	%fd34, %r37;
	cvt.rzi.s32.f64 	%r79, %fd34;
	cvt.rn.f64.s32 	%fd149, %r79;
	add.s32 	%r38, %r37, 10;
	cvt.rn.f64.u32 	%fd2, %r38;
	setp.geu.f64 	%p5, %fd149, %fd2;
	@%p5 bra 	$L__BB0_23;
	cvt.rn.f64.u32 	%fd3, %r34;
	cvt.rn.f64.s32 	%fd4, %r1;
	shr.u32 	%r39, %r24, 31;
	add.s32 	%r40, %r24, %r39;
	shr.s32 	%r4, %r40, 1;
	mov.u64 	%rd8, __cudart_sin_cos_coeffs;
$L__BB0_4:
	mul.f64 	%fd6, %fd149, 0d3FB999999999999A;
	add.f64 	%fd7, %fd6, 0d403D000000000000;
	mul.f64 	%fd35, %fd7, 0d400921FB54442D18;
	div.rn.f64 	%fd8, %fd35, 0d4066800000000000;
	abs.f64 	%fd9, %fd8;
	setp.neu.f64 	%p6, %fd9, 0d7FF0000000000000;
	@%p6 bra 	$L__BB0_6;
	mov.f64 	%fd41, 0d0000000000000000;
	mul.rn.f64 	%fd151, %fd8, %fd41;
	mov.b32 	%r81, 1;
	bra.uni 	$L__BB0_9;
$L__BB0_6:
	mul.f64 	%fd36, %fd8, 0d3FE45F306DC9C883;
	cvt.rni.s32.f64 	%r80, %fd36;
	cvt.rn.f64.s32 	%fd37, %r80;
	fma.rn.f64 	%fd38, %fd37, 0dBFF921FB54442D18, %fd8;
	fma.rn.f64 	%fd39, %fd37, 0dBC91A62633145C00, %fd38;
	fma.rn.f64 	%fd151, %fd37, 0dB97B839A252049C0, %fd39;
	setp.ltu.f64 	%p7, %fd9, 0d41E0000000000000;
	@%p7 bra 	$L__BB0_8;
	{ // callseq 0, 0
	.param .b64 param0;
	st.param.f64 	[param0], %fd8;
	.param .align 16 .b8 retval0[16];
	call.uni (retval0), 
	__internal_trig_reduction_slowpathd, 
	(
	param0
	);
	ld.param.f64 	%fd151, [retval0];
	ld.param.b32 	%r80, [retval0+8];
	} // callseq 0
$L__BB0_8:
	add.s32 	%r81, %r80, 1;
$L__BB0_9:
	setp.neu.f64 	%p8, %fd9, 0d7FF0000000000000;
	shl.b32 	%r43, %r81, 6;
	cvt.u64.u32 	%rd6, %r43;
	and.b64  	%rd7, %rd6, 64;
	add.s64 	%rd9, %rd8, %rd7;
	mul.rn.f64 	%fd42, %fd151, %fd151;
	and.b32  	%r44, %r81, 1;
	setp.eq.b32 	%p9, %r44, 1;
	selp.f64 	%fd43, 0dBDA8FF8320FD8164, 0d3DE5DB65F9785EBA, %p9;
	ld.global.nc.v2.f64 	{%fd44, %fd45}, [%rd9];
	fma.rn.f64 	%fd46, %fd43, %fd42, %fd44;
	fma.rn.f64 	%fd47, %fd46, %fd42, %fd45;
	ld.global.nc.v2.f64 	{%fd48, %fd49}, [%rd9+16];
	fma.rn.f64 	%fd50, %fd47, %fd42, %fd48;
	fma.rn.f64 	%fd51, %fd50, %fd42, %fd49;
	ld.global.nc.v2.f64 	{%fd52, %fd53}, [%rd9+32];
	fma.rn.f64 	%fd54, %fd51, %fd42, %fd52;
	fma.rn.f64 	%fd55, %fd54, %fd42, %fd53;
	fma.rn.f64 	%fd56, %fd55, %fd151, %fd151;
	fma.rn.f64 	%fd57, %fd55, %fd42, 0d3FF0000000000000;
	selp.f64 	%fd58, %fd57, %fd56, %p9;
	and.b32  	%r45, %r81, 2;
	setp.eq.s32 	%p10, %r45, 0;
	mov.f64 	%fd59, 0d0000000000000000;
	sub.f64 	%fd60, %fd59, %fd58;
	selp.f64 	%fd15, %fd58, %fd60, %p10;
	@%p8 bra 	$L__BB0_11;
	mov.f64 	%fd66, 0d0000000000000000;
	mul.rn.f64 	%fd152, %fd8, %fd66;
	mov.b32 	%r82, 0;
	bra.uni 	$L__BB0_13;
$L__BB0_11:
	mul.f64 	%fd61, %fd8, 0d3FE45F306DC9C883;
	cvt.rni.s32.f64 	%r82, %fd61;
	cvt.rn.f64.s32 	%fd62, %r82;
	fma.rn.f64 	%fd63, %fd62, 0dBFF921FB54442D18, %fd8;
	fma.rn.f64 	%fd64, %fd62, 0dBC91A62633145C00, %fd63;
	fma.rn.f64 	%fd152, %fd62, 0dB97B839A252049C0, %fd64;
	setp.ltu.f64 	%p11, %fd9, 0d41E0000000000000;
	@%p11 bra 	$L__BB0_13;
	{ // callseq 1, 0
	.param .b64 param0;
	st.param.f64 	[param0], %fd8;
	.param .align 16 .b8 retval0[16];
	call.uni (retval0), 
	__internal_trig_reduction_slowpathd, 
	(
	param0
	);
	ld.param.f64 	%fd152, [retval0];
	ld.param.b32 	%r82, [retval0+8];
	} // callseq 1
$L__BB0_13:
	ld.param.u64 	%rd28, [_Z11houghKerneliiPhiiPi_param_5];
	ld.param.u32 	%r77, [_Z11houghKerneliiPhiiPi_param_4];
	shl.b32 	%r48, %r82, 6;
	cvt.u64.u32 	%rd10, %r48;
	and.b64  	%rd11, %rd10, 64;
	add.s64 	%rd13, %rd8, %rd11;
	mul.rn.f64 	%fd67, %fd152, %fd152;
	and.b32  	%r49, %r82, 1;
	setp.eq.b32 	%p12, %r49, 1;
	selp.f64 	%fd68, 0dBDA8FF8320FD8164, 0d3DE5DB65F9785EBA, %p12;
	ld.global.nc.v2.f64 	{%fd69, %fd70}, [%rd13];
	fma.rn.f64 	%fd71, %fd68, %fd67, %fd69;
	fma.rn.f64 	%fd72, %fd71, %fd67, %fd70;
	ld.global.nc.v2.f64 	{%fd73, %fd74}, [%rd13+16];
	fma.rn.f64 	%fd75, %fd72, %fd67, %fd73;
	fma.rn.f64 	%fd76, %fd75, %fd67, %fd74;
	ld.global.nc.v2.f64 	{%fd77, %fd78}, [%rd13+32];
	fma.rn.f64 	%fd79, %fd76, %fd67, %fd77;
	fma.rn.f64 	%fd80, %fd79, %fd67, %fd78;
	fma.rn.f64 	%fd81, %fd80, %fd152, %fd152;
	fma.rn.f64 	%fd82, %fd80, %fd67, 0d3FF0000000000000;
	selp.f64 	%fd83, %fd82, %fd81, %p12;
	and.b32  	%r50, %r82, 2;
	setp.eq.s32 	%p13, %r50, 0;
	mov.f64 	%fd84, 0d0000000000000000;
	sub.f64 	%fd85, %fd84, %fd83;
	selp.f64 	%fd86, %fd83, %fd85, %p13;
	mul.f64 	%fd87, %fd86, %fd4;
	fma.rn.f64 	%fd88, %fd15, %fd3, %fd87;
	cvt.rzi.s32.f64 	%r51, %fd88;
	shr.u32 	%r52, %r51, 31;
	add.s32 	%r53, %r51, %r52;
	shr.s32 	%r54, %r53, 1;
	add.s32 	%r55, %r54, %r4;
	add.f64 	%fd89, %fd7, 0dC03D000000000000;
	div.rn.f64 	%fd90, %fd89, 0d3FB999999999999A;
	add.f64 	%fd91, %fd90, 0d3FE0000000000000;
	cvt.rzi.s32.f64 	%r56, %fd91;
	mad.lo.s32 	%r57, %r55, %r77, %r56;
	cvta.to.global.u64 	%rd14, %rd28;
	mul.wide.s32 	%rd15, %r57, 4;
	add.s64 	%rd16, %rd14, %rd15;
	atom.global.add.u32 	%r58, [%rd16], 1;
	add.f64 	%fd20, %fd6, 0d405DC00000000000;
	mul.f64 	%fd92, %fd20, 0d400921FB54442D18;
	div.rn.f64 	%fd21, %fd92, 0d4066800000000000;
	abs.f64 	%fd22, %fd21;
	setp.neu.f64 	%p14, %fd22, 0d7FF0000000000000;
	@%p14 bra 	$L__BB0_15;
	mov.f64 	%fd98, 0d0000000000000000;
	mul.rn.f64 	%fd154, %fd21, %fd98;
	mov.b32 	%r84, 1;
	bra.uni 	$L__BB0_18;
$L__BB0_15:
	mul.f64 	%fd93, %fd21, 0d3FE45F306DC9C883;
	cvt.rni.s32.f64 	%r83, %fd93;
	cvt.rn.f64.s32 	%fd94, %r83;
	fma.rn.f64 	%fd95, %fd94, 0dBFF921FB54442D18, %fd21;
	fma.rn.f64 	%fd96, %fd94, 0dBC91A62633145C00, %fd95;
	fma.rn.f64 	%fd154, %fd94, 0dB97B839A252049C0, %fd96;
	setp.ltu.f64 	%p15, %fd22, 0d41E0000000000000;
	@%p15 bra 	$L__BB0_17;
	{ // callseq 2, 0
	.param .b64 param0;
	st.param.f64 	[param0], %fd21;
	.param .align 16 .b8 retval0[16];
	call.uni (retval0), 
	__internal_trig_reduction_slowpathd, 
	(
	param0
	);
	ld.param.f64 	%fd154, [retval0];
	ld.param.b32 	%r83, [retval0+8];
	} // callseq 2
$L__BB0_17:
	add.s32 	%r84, %r83, 1;
$L__BB0_18:
	setp.neu.f64 	%p16, %fd22, 0d7FF0000000000000;
	shl.b32 	%r61, %r84, 6;
	cvt.u64.u32 	%rd17, %r61;
	and.b64  	%rd18, %rd17, 64;
	add.s64 	%rd20, %rd8, %rd18;
	mul.rn.f64 	%fd99, %fd154, %fd154;
	and.b32  	%r62, %r84, 1;
	setp.eq.b32 	%p17, %r62, 1;
	selp.f64 	%fd100, 0dBDA8FF8320FD8164, 0d3DE5DB65F9785EBA, %p17;
	ld.global.nc.v2.f64 	{%fd101, %fd102}, [%rd20];
	fma.rn.f64 	%fd103, %fd100, %fd99, %fd101;
	fma.rn.f64 	%fd104, %fd103, %fd99, %fd102;
	ld.global.nc.v2.f64 	{%fd105, %fd106}, [%rd20+16];
	fma.rn.f64 	%fd107, %fd104, %fd99, %fd105;
	fma.rn.f64 	%fd108, %fd107, %fd99, %fd106;
	ld.global.nc.v2.f64 	{%fd109, %fd110}, [%rd20+32];
	fma.rn.f64 	%fd111, %fd108, %fd99, %fd109;
	fma.rn.f64 	%fd112, %fd111, %fd99, %fd110;
	fma.rn.f64 	%fd113, %fd112, %fd154, %fd154;
	fma.rn.f64 	%fd114, %fd112, %fd99, 0d3FF0000000000000;
	selp.f64 	%fd115, %fd114, %fd113, %p17;
	and.b32  	%r63, %r84, 2;
	setp.eq.s32 	%p18, %r63, 0;
	mov.f64 	%fd116, 0d0000000000000000;
	sub.f64 	%fd117, %fd116, %fd115;
	selp.f64 	%fd28, %fd115, %fd117, %p18;
	@%p16 bra 	$L__BB0_20;
	mov.f64 	%fd123, 0d0000000000000000;
	mul.rn.f64 	%fd155, %fd21, %fd123;
	mov.b32 	%r85, 0;
	bra.uni 	$L__BB0_22;
$L__BB0_20:
	mul.f64 	%fd118, %fd21, 0d3FE45F306DC9C883;
	cvt.rni.s32.f64 	%r85, %fd118;
	cvt.rn.f64.s32 	%fd119, %r85;
	fma.rn.f64 	%fd120, %fd119, 0dBFF921FB54442D18, %fd21;
	fma.rn.f64 	%fd121, %fd119, 0dBC91A62633145C00, %fd120;
	fma.rn.f64 	%fd155, %fd119, 0dB97B839A252049C0, %fd121;
	setp.ltu.f64 	%p19, %fd22, 0d41E0000000000000;
	@%p19 bra 	$L__BB0_22;
	{ // callseq 3, 0
	.param .b64 param0;
	st.param.f64 	[param0], %fd21;
	.param .align 16 .b8 retval0[16];
	call.uni (retval0), 
	__internal_trig_reduction_slowpathd, 
	(
	param0
	);
	ld.param.f64 	%fd155, [retval0];
	ld.param.b32 	%r85, [retval0+8];
	} // callseq 3
$L__BB0_22:
	ld.param.u64 	%rd29, [_Z11houghKerneliiPhiiPi_param_5];
	ld.param.u32 	%r78, [_Z11houghKerneliiPhiiPi_param_4];
	shl.b32 	%r66, %r85, 6;
	cvt.u64.u32 	%rd21, %r66;
	and.b64  	%rd22, %rd21, 64;
	add.s64 	%rd24, %rd8, %rd22;
	mul.rn.f64 	%fd124, %fd155, %fd155;
	and.b32  	%r67, %r85, 1;
	setp.eq.b32 	%p20, %r67, 1;
	selp.f64 	%fd125, 0dBDA8FF8320FD8164, 0d3DE5DB65F9785EBA, %p20;
	ld.global.nc.v2.f64 	{%fd126, %fd127}, [%rd24];
	fma.rn.f64 	%fd128, %fd125, %fd124, %fd126;
	fma.rn.f64 	%fd129, %fd128, %fd124, %fd127;
	ld.global.nc.v2.f64 	{%fd130, %fd131}, [%rd24+16];
	fma.rn.f64 	%fd132, %fd129, %fd124, %fd130;
	fma.rn.f64 	%fd133, %fd132, %fd124, %fd131;
	ld.global.nc.v2.f64 	{%fd134, %fd135}, [%rd24+32];
	fma.rn.f64 	%fd136, %fd133, %fd124, %fd134;
	fma.rn.f64 	%fd137, %fd136, %fd124, %fd135;
	fma.rn.f64 	%fd138, %fd137, %fd155, %fd155;
	fma.rn.f64 	%fd139, %fd137, %fd124, 0d3FF0000000000000;
	selp.f64 	%fd140, %fd139, %fd138, %p20;
	and.b32  	%r68, %r85, 2;
	setp.eq.s32 	%p21, %r68, 0;
	mov.f64 	%fd141, 0d0000000000000000;
	sub.f64 	%fd142, %fd141, %fd140;
	selp.f64 	%fd143, %fd140, %fd142, %p21;
	mul.f64 	%fd144, %fd143, %fd4;
	fma.rn.f64 	%fd145, %fd28, %fd3, %fd144;
	cvt.rzi.s32.f64 	%r69, %fd145;
	shr.u32 	%r70, %r69, 31;
	add.s32 	%r71, %r69, %r70;
	shr.s32 	%r72, %r71, 1;
	add.s32 	%r73, %r72, %r4;
	add.f64 	%fd146, %fd20, 0dC03D000000000000;
	div.rn.f64 	%fd147, %fd146, 0d3FB999999999999A;
	add.f64 	%fd148, %fd147, 0d3FE0000000000000;
	cvt.rzi.s32.f64 	%r74, %fd148;
	mad.lo.s32 	%r75, %r73, %r78, %r74;
	cvta.to.global.u64 	%rd25, %rd29;
	mul.wide.s32 	%rd26, %r75, 4;
	add.s64 	%rd27, %rd25, %rd26;
	atom.global.add.u32 	%r76, [%rd27], 1;
	add.s32 	%r79, %r79, 1;
	cvt.rn.f64.s32 	%fd149, %r79;
	setp.lt.f64 	%p22, %fd149, %fd2;
	@%p22 bra 	$L__BB0_4;
$L__BB0_23:
	ret;

}
	// .globl	_Z15findLinesKerneliiPiS_S_
.visible .entry _Z15findLinesKerneliiPiS_S_(
	.param .u32 _Z15findLinesKerneliiPiS_S__param_0,
	.param .u32 _Z15findLinesKerneliiPiS_S__param_1,
	.param .u64 .ptr .align 1 _Z15findLinesKerneliiPiS_S__param_2,
	.param .u64 .ptr .align 1 _Z15findLinesKerneliiPiS_S__param_3,
	.param .u64 .ptr .align 1 _Z15findLinesKerneliiPiS_S__param_4
)
{
	.reg .pred 	%p<33>;
	.reg .b32 	%r<40>;
	.reg .b64 	%rd<18>;
	.reg .b64 	%fd<3>;

	ld.param.u32 	%r12, [_Z15findLinesKerneliiPiS_S__param_0];
	ld.param.u32 	%r13, [_Z15findLinesKerneliiPiS_S__param_1];
	ld.param.u64 	%rd5, [_Z15findLinesKerneliiPiS_S__param_2];
	ld.param.u64 	%rd3, [_Z15findLinesKerneliiPiS_S__param_3];
	ld.param.u64 	%rd4, [_Z15findLinesKerneliiPiS_S__param_4];
	cvta.to.global.u64 	%rd1, %rd5;
	mov.u32 	%r14, %ctaid.x;
	mov.u32 	%r15, %ntid.x;
	mov.u32 	%r16, %tid.x;
	mad.lo.s32 	%r1, %r14, %r15, %r16;
	mov.u32 	%r17, %ctaid.y;
	mov.u32 	%r18, %ntid.y;
	mov.u32 	%r19, %tid.y;
	mad.lo.s32 	%r2, %r17, %r18, %r19;
	mad.lo.s32 	%r20, %r13, %r1, %r2;
	mul.wide.s32 	%rd6, %r20, 4;
	add.s64 	%rd7, %rd1, %rd6;
	ld.global.u32 	%r3, [%rd7];
	setp.lt.s32 	%p2, %r3, 125;
	@%p2 bra 	$L__BB1_16;
	mov.b32 	%r38, -50;
$L__BB1_2:
	add.s32 	%r23, %r38, %r1;
	setp.gt.s32 	%p3, %r23, 0;
	setp.lt.s32 	%p4, %r23, %r12;
	and.pred  	%p1, %p3, %p4;
	mul.lo.s32 	%r5, %r23, %r13;
	add.s32 	%r6, %r5, %r2;
	mov.b32 	%r39, -50;
	cvt.s64.s32 	%rd11, %r6;
$L__BB1_3:
	add.s32 	%r8, %r39, %r2;
	setp.gt.s32 	%p5, %r8, 0;
	setp.lt.s32 	%p6, %r8, %r13;
	and.pred  	%p7, %p5, %p6;
	and.pred  	%p9, %p1, %p7;
	not.pred 	%p10, %p9;
	@%p10 bra 	$L__BB1_5;
	add.s32 	%r24, %r8, %r5;
	mul.wide.s32 	%rd8, %r24, 4;
	add.s64 	%rd9, %rd1, %rd8;
	ld.global.u32 	%r25, [%rd9];
	setp.gt.s32 	%p11, %r25, %r3;
	@%p11 bra 	$L__BB1_16;
$L__BB1_5:
	setp.eq.s32 	%p12, %r39, 50;
	@%p12 bra 	$L__BB1_13;
	add.s32 	%r26, %r8, 1;
	setp.lt.u32 	%p13, %r8, 2147483647;
	setp.lt.s32 	%p14, %r26, %r13;
	and.pred  	%p15, %p13, %p14;
	and.pred  	%p16, %p1, %p15;
	cvt.s64.s32 	%rd10, %r39;
	add.s64 	%rd12, %rd11, %rd10;
	shl.b64 	%rd13, %rd12, 2;
	add.s64 	%rd2, %rd1, %rd13;
	not.pred 	%p17, %p16;
	@%p17 bra 	$L__BB1_8;
	ld.global.u32 	%r27, [%rd2+4];
	setp.gt.s32 	%p18, %r27, %r3;
	@%p18 bra 	$L__BB1_16;
$L__BB1_8:
	add.s32 	%r28, %r8, 2;
	setp.gt.s32 	%p19, %r28, 0;
	setp.lt.s32 	%p20, %r28, %r13;
	and.pred  	%p21, %p19, %p20;
	and.pred  	%p22, %p1, %p21;
	not.pred 	%p23, %p22;
	@%p23 bra 	$L__BB1_10;
	ld.global.u32 	%r29, [%rd2+8];
	setp.gt.s32 	%p24, %r29, %r3;
	@%p24 bra 	$L__BB1_16;
$L__BB1_10:
	add.s32 	%r30, %r8, 3;
	setp.gt.s32 	%p25, %r30, 0;
	setp.lt.s32 	%p26, %r30, %r13;
	and.pred  	%p27, %p25, %p26;
	and.pred  	%p28, %p1, %p27;
	not.pred 	%p29, %p28;
	@%p29 bra 	$L__BB1_12;
	ld.global.u32 	%r31, [%rd2+12];
	setp.gt.s32 	%p30, %r31, %r3;
	@%p30 bra 	$L__BB1_16;
$L__BB1_12:
	add.s32 	%r39, %r39, 4;
	bra.uni 	$L__BB1_3;
$L__BB1_13:
	add.s32 	%r38, %r38, 1;
	setp.ne.s32 	%p31, %r38, 51;
	@%p31 bra 	$L__BB1_2;
	cvta.to.global.u64 	%rd14, %rd4;
	atom.global.add.u32 	%r11, [%rd14], 2;
	setp.gt.s32 	%p32, %r11, 18;
	@%p32 bra 	$L__BB1_16;
	cvt.rn.f64.u32 	%fd1, %r2;
	fma.rn.f64 	%fd2, %fd1, 0d3FB999999999999A, 0d403D000000000000;
	cvt.rzi.s32.f64 	%r32, %fd2;
	cvta.to.global.u64 	%rd15, %rd3;
	mul.wide.s32 	%rd16, %r11, 4;
	add.s64 	%rd17, %rd15, %rd16;
	st.global.u32 	[%rd17], %r32;
	shr.u32 	%r33, %r12, 31;
	add.s32 	%r34, %r12, %r33;
	shr.u32 	%r35, %r34, 1;
	sub.s32 	%r36, %r1, %r35;
	shl.b32 	%r37, %r36, 1;
	st.global.u32 	[%rd17+4], %r37;
$L__BB1_16:
	ret;

}
.func  (.param .align 16 .b8 func_retval0[16]) __internal_trig_reduction_slowpathd(
	.param .b64 __internal_trig_reduction_slowpathd_param_0
)
{
	.local .align 8 .b8 	__local_depot2[40];
	.reg .b64 	%SP;
	.reg .b64 	%SPL;
	.reg .pred 	%p<10>;
	.reg .b32 	%r<47>;
	.reg .b64 	%rd<74>;
	.reg .b64 	%fd<5>;

	mov.u64 	%SPL, __local_depot2;
	ld.param.f64 	%fd4, [__internal_trig_reduction_slowpathd_param_0];
	add.u64 	%rd1, %SPL, 0;
	{
	.reg .b32 %temp; 
	mov.b64 	{%temp, %r1}, %fd4;
	}
	shr.u32 	%r2, %r1, 20;
	and.b32  	%r3, %r2, 2047;
	setp.eq.s32 	%p1, %r3, 2047;
	mov.b32 	%r46, 0;
	@%p1 bra 	$L__BB2_9;
	add.s32 	%r20, %r3, -1024;
	mov.b64 	%rd20, %fd4;
	shl.b64 	%rd2, %rd20, 11;
	shr.u32 	%r4, %r20, 6;
	sub.s32 	%r45, 15, %r4;
	sub.s32 	%r21, 19, %r4;
	setp.lt.u32 	%p2, %r20, 128;
	selp.b32 	%r6, 18, %r21, %p2;
	setp.ge.s32 	%p3, %r45, %r6;
	mov.b64 	%rd70, 0;
	@%p3 bra 	$L__BB2_4;
	add.s32 	%r23, %r6, %r4;
	neg.s32 	%r43, %r23;
	or.b64  	%rd3, %rd2, -9223372036854775808;
	mov.b64 	%rd70, 0;
	mov.b32 	%r42, 0;
	mov.u64 	%rd25, __cudart_i2opi_d;
	mov.u32 	%r44, %r45;
$L__BB2_3:
	.pragma "nounroll";
	mul.wide.s32 	%rd22, %r42, 8;
	add.s64 	%rd23, %rd1, %rd22;
	mul.wide.s32 	%rd24, %r44, 8;
	add.s64 	%rd26, %rd25, %rd24;
	ld.global.nc.u64 	%rd27, [%rd26];
	{
	.reg .u32 %r0, %r1, %r2, %r3, %alo, %ahi, %blo, %bhi, %clo, %chi;
	mov.b64 	{%alo,%ahi}, %rd27;
	mov.b64 	{%blo,%bhi}, %rd3;
	mov.b64 	{%clo,%chi}, %rd70;
	mad.lo.cc.u32 	%r0, %alo, %blo, %clo;
	madc.hi.cc.u32 	%r1, %alo, %blo, %chi;
	madc.hi.u32 	%r2, %alo, %bhi, 0;
	mad.lo.cc.u32 	%r1, %alo, %bhi, %r1;
	madc.hi.cc.u32 	%r2, %ahi, %blo, %r2;
	madc.hi.u32 	%r3, %ahi, %bhi, 0;
	mad.lo.cc.u32 	%r1, %ahi, %blo, %r1;
	madc.lo.cc.u32 	%r2, %ahi, %bhi, %r2;
	addc.u32 	%r3, %r3, 0;
	mov.b64 	%rd28, {%r0,%r1};
	mov.b64 	%rd70, {%r2,%r3};
	}
	st.local.u64 	[%rd23], %rd28;
	add.s32 	%r44, %r44, 1;
	add.s32 	%r43, %r43, 1;
	add.s32 	%r42, %r42, 1;
	setp.ne.s32 	%p4, %r43, -15;
	mov.u32 	%r45, %r6;
	@%p4 bra 	$L__BB2_3;
$L__BB2_4:
	cvt.s64.s32 	%rd29, %r45;
	cvt.u64.u32 	%rd30, %r4;
	add.s64 	%rd31, %rd30, %rd29;
	shl.b64 	%rd32, %rd31, 3;
	add.s64 	%rd33, %rd1, %rd32;
	st.local.u64 	[%rd33+-120], %rd70;
	and.b32  	%r15, %r2, 63;
	ld.local.u64 	%rd72, [%rd1+16];
	ld.local.u64 	%rd71, [%rd1+24];
	setp.eq.s32 	%p5, %r15, 0;
	@%p5 bra 	$L__BB2_6;
	shl.b64 	%rd34, %rd71, %r15;
	shr.u64 	%rd35, %rd72, 1;
	xor.b32  	%r24, %r15, 63;
	shr.u64 	%rd36, %rd35, %r24;
	or.b64  	%rd71, %rd34, %rd36;
	ld.local.u64 	%rd37, [%rd1+8];
	shl.b64 	%rd38, %rd72, %r15;
	shr.u64 	%rd39, %rd37, 1;
	shr.u64 	%rd40, %rd39, %r24;
	or.b64  	%rd72, %rd38, %rd40;
$L__BB2_6:
	and.b32  	%r25, %r1, -2147483648;
	shr.u64 	%rd41, %rd71, 62;
	cvt.u32.u64 	%r26, %rd41;
	mov.b64 	{%r27, %r28}, %rd71;
	mov.b64 	{%r29, %r30}, %rd72;
	shf.l.wrap.b32 	%r31, %r30, %r27, 2;
	shf.l.wrap.b32 	%r32, %r27, %r28, 2;
	mov.b64 	%rd42, {%r31, %r32};
	shl.b64 	%rd43, %rd72, 2;
	shr.u64 	%rd44, %rd42, 63;
	cvt.u32.u64 	%r33, %rd44;
	add.s32 	%r34, %r33, %r26;
	setp.eq.s32 	%p6, %r25, 0;
	neg.s32 	%r35, %r34;
	selp.b32 	%r46, %r34, %r35, %p6;
	setp.gt.s64 	%p7, %rd42, -1;
	mov.b64 	%rd45, 0;
	{
	.reg .u32 %r0, %r1, %r2, %r3, %a0, %a1, %a2, %a3, %b0, %b1, %b2, %b3;
	mov.b64 	{%a0,%a1}, %rd45;
	mov.b64 	{%a2,%a3}, %rd45;
	mov.b64 	{%b0,%b1}, %rd43;
	mov.b64 	{%b2,%b3}, %rd42;
	sub.cc.u32 	%r0, %a0, %b0;
	subc.cc.u32 	%r1, %a1, %b1;
	subc.cc.u32 	%r2, %a2, %b2;
	subc.u32 	%r3, %a3, %b3;
	mov.b64 	%rd46, {%r0,%r1};
	mov.b64 	%rd47, {%r2,%r3};
	}
	xor.b32  	%r36, %r25, -2147483648;
	selp.b64 	%rd73, %rd42, %rd47, %p7;
	selp.b64 	%rd14, %rd43, %rd46, %p7;
	selp.b32 	%r17, %r25, %r36, %p7;
	clz.b64 	%r37, %rd73;
	cvt.u64.u32 	%rd15, %r37;
	setp.eq.s32 	%p8, %r37, 0;
	@%p8 bra 	$L__BB2_8;
	cvt.u32.u64 	%r38, %rd15;
	and.b32  	%r39, %r38, 63;
	shl.b64 	%rd48, %rd73, %r39;
	shr.u64 	%rd49, %rd14, 1;
	not.b32 	%r40, %r38;
	and.b32  	%r41, %r40, 63;
	shr.u64 	%rd50, %rd49, %r41;
	or.b64  	%rd73, %rd48, %rd50;
$L__BB2_8:
	mov.b64 	%rd51, -3958705157555305931;
	{
	.reg .u32 %r0, %r1, %r2, %r3, %alo, %ahi, %blo, %bhi;
	mov.b64 	{%alo,%ahi}, %rd73;
	mov.b64 	{%blo,%bhi}, %rd51;
	mul.lo.u32 	%r0, %alo, %blo;
	mul.hi.u32 	%r1, %alo, %blo;
	mad.lo.cc.u32 	%r1, %alo, %bhi, %r1;
	madc.hi.u32 	%r2, %alo, %bhi, 0;
	mad.lo.cc.u32 	%r1, %ahi, %blo, %r1;
	madc.hi.cc.u32 	%r2, %ahi, %blo, %r2;
	madc.hi.u32 	%r3, %ahi, %bhi, 0;
	mad.lo.cc.u32 	%r2, %ahi, %bhi, %r2;
	addc.u32 	%r3, %r3, 0;
	mov.b64 	%rd52, {%r0,%r1};
	mov.b64 	%rd53, {%r2,%r3};
	}
	setp.gt.s64 	%p9, %rd53, 0;
	{
	.reg .u32 %r0, %r1, %r2, %r3, %a0, %a1, %a2, %a3, %b0, %b1, %b2, %b3;
	mov.b64 	{%a0,%a1}, %rd52;
	mov.b64 	{%a2,%a3}, %rd53;
	mov.b64 	{%b0,%b1}, %rd52;
	mov.b64 	{%b2,%b3}, %rd53;
	add.cc.u32 	%r0, %a0, %b0;
	addc.cc.u32 	%r1, %a1, %b1;
	addc.cc.u32 	%r2, %a2, %b2;
	addc.u32 	%r3, %a3, %b3;
	mov.b64 	%rd54, {%r0,%r1};
	mov.b64 	%rd55, {%r2,%r3};
	}
	selp.b64 	%rd56, %rd55, %rd53, %p9;
	selp.s64 	%rd57, -1, 0, %p9;
	sub.s64 	%rd58, %rd57, %rd15;
	cvt.u64.u32 	%rd59, %r17;
	shl.b64 	%rd60, %rd59, 32;
	add.s64 	%rd61, %rd56, 1;
	shr.u64 	%rd62, %rd61, 10;
	add.s64 	%rd63, %rd62, 1;
	shr.u64 	%rd64, %rd63, 1;
	shl.b64 	%rd65, %rd58, 52;
	add.s64 	%rd66, %rd65, %rd64;
	add.s64 	%rd67, %rd66, 4602678819172646912;
	or.b64  	%rd68, %rd67, %rd60;
	mov.b64 	%fd4, %rd68;
$L__BB2_9:
	st.param.f64 	[func_retval0], %fd4;
	st.param.b32 	[func_retval0+8], %r46;
	ret;

}


// ===== COMPILED SASS (sm_100) =====

	.target	sm_100

	.elftype	@"ET_EXEC"


//--------------------- .note.nv.tkinfo           --------------------------
	.section	.note.nv.tkinfo,"",@"SHT_NOTE"
	.sectionflags	@"SHF_NOTE_NV_TKINFO"
	.tkinfo
        /*0018*/ 	.word	0x00000002
        /*0030*/ 	.string	""
        /*0030*/ 	.string	"ptxas"
        /*0030*/ 	.string	"Cuda compilation tools, release 13.0, V13.0.88"
        /*0030*/ 	.string	"Build cuda_13.0.r13.0/compiler.36424714_0"
        /*0030*/ 	.string	"-arch sm_100 -m 64 "



//--------------------- .note.nv.cuinfo           --------------------------
	.section	.note.nv.cuinfo,"",@"SHT_NOTE"
	.sectionflags	@"SHF_NOTE_NV_CUINFO"
        /*0018*/ 	.short	0x0002
        /*001a*/ 	.short	0x0064
        /*001c*/ 	.short	0x0082
	.zero		2


//--------------------- .nv.info                  --------------------------
	.section	.nv.info,"",@"SHT_CUDA_INFO"
	.align	4


	//----- nvinfo : EIATTR_REGCOUNT
	.align		4
        /*0000*/ 	.byte	0x04, 0x2f
        /*0002*/ 	.short	(.L_3 - .L_2)
	.align		4
.L_2:
        /*0004*/ 	.word	index@(_Z11houghKerneliiPhiiPi)
        /*0008*/ 	.word	0x00000026


	//----- nvinfo : EIATTR_FRAME_SIZE
	.align		4
.L_3:
        /*000c*/ 	.byte	0x04, 0x11
        /*000e*/ 	.short	(.L_5 - .L_4)
	.align		4
.L_4:
        /*0010*/ 	.word	index@($_Z11houghKerneliiPhiiPi$__internal_trig_reduction_slowpathd)
        /*0014*/ 	.word	0x00000028


	//----- nvinfo : EIATTR_FRAME_SIZE
	.align		4
.L_5:
        /*0018*/ 	.byte	0x04, 0x11
        /*001a*/ 	.short	(.L_7 - .L_6)
	.align		4
.L_6:
        /*001c*/ 	.word	index@($__internal_0_$__cuda_sm20_div_rn_f64_full)
        /*0020*/ 	.word	0x00000028


	//----- nvinfo : EIATTR_FRAME_SIZE
	.align		4
.L_7:
        /*0024*/ 	.byte	0x04, 0x11
        /*0026*/ 	.short	(.L_9 - .L_8)
	.align		4
.L_8:
        /*0028*/ 	.word	index@(_Z11houghKerneliiPhiiPi)
        /*002c*/ 	.word	0x00000028


	//----- nvinfo : EIATTR_REGCOUNT
	.align		4
.L_9:
        /*0030*/ 	.byte	0x04, 0x2f
        /*0032*/ 	.short	(.L_11 - .L_10)
	.align		4
.L_10:
        /*0034*/ 	.word	index@(_Z15findLinesKerneliiPiS_S_)
        /*0038*/ 	.word	0x00000012


	//----- nvinfo : EIATTR_FRAME_SIZE
	.align		4
.L_11:
        /*003c*/ 	.byte	0x04, 0x11
        /*003e*/ 	.short	(.L_13 - .L_12)
	.align		4
.L_12:
        /*0040*/ 	.word	index@(_Z15findLinesKerneliiPiS_S_)
        /*0044*/ 	.word	0x00000000


	//----- nvinfo : EIATTR_MIN_STACK_SIZE
	.align		4
.L_13:
        /*0048*/ 	.byte	0x04, 0x12
        /*004a*/ 	.short	(.L_15 - .L_14)
	.align		4
.L_14:
        /*004c*/ 	.word	index@(_Z15findLinesKerneliiPiS_S_)
        /*0050*/ 	.word	0x00000000


	//----- nvinfo : EIATTR_MIN_STACK_SIZE
	.align		4
.L_15:
        /*0054*/ 	.byte	0x04, 0x12
        /*0056*/ 	.short	(.L_17 - .L_16)
	.align		4
.L_16:
        /*0058*/ 	.word	index@(_Z11houghKerneliiPhiiPi)
        /*005c*/ 	.word	0x00000028
.L_17:


//--------------------- .nv.compat                --------------------------
	.section	.nv.compat,"",@"SHT_CUDA_COMPAT_INFO"
	.align	4
        /*0000*/ 	.byte	0x02, 0x09, 0x00, 0x00, 0x02, 0x02, 0x01, 0x00, 0x02, 0x05, 0x05, 0x00, 0x03, 0x07, 0x01, 0x01
        /*0010*/ 	.byte	0x02, 0x03, 0x00, 0x00, 0x02, 0x06, 0x01, 0x00, 0x04, 0x0b, 0x08, 0x00, 0x01, 0x00, 0x00, 0x00
        /*0020*/ 	.byte	0x00, 0x00, 0x00, 0x00


//--------------------- .nv.info._Z15findLinesKerneliiPiS_S_ --------------------------
	.section	.nv.info._Z15findLinesKerneliiPiS_S_,"",@"SHT_CUDA_INFO"
	.sectionflags	@""
	.align	4


	//----- nvinfo : EIATTR_CUDA_API_VERSION
	.align		4
        /*0000*/ 	.byte	0x04, 0x37
        /*0002*/ 	.short	(.L_19 - .L_18)
.L_18:
        /*0004*/ 	.word	0x00000082


	//----- nvinfo : EIATTR_KPARAM_INFO
	.align		4
.L_19:
        /*0008*/ 	.byte	0x04, 0x17
        /*000a*/ 	.short	(.L_21 - .L_20)
.L_20:
        /*000c*/ 	.word	0x00000000
        /*0010*/ 	.short	0x0004
        /*0012*/ 	.short	0x0018
        /*0014*/ 	.byte	0x00, 0xf5, 0x21, 0x00


	//----- nvinfo : EIATTR_KPARAM_INFO
	.align		4
.L_21:
        /*0018*/ 	.byte	0x04, 0x17
        /*001a*/ 	.short	(.L_23 - .L_22)
.L_22:
        /*001c*/ 	.word	0x00000000
        /*0020*/ 	.short	0x0003
        /*0022*/ 	.short	0x0010
        /*0024*/ 	.byte	0x00, 0xf5, 0x21, 0x00


	//----- nvinfo : EIATTR_KPARAM_INFO
	.align		4
.L_23:
        /*0028*/ 	.byte	0x04, 0x17
        /*002a*/ 	.short	(.L_25 - .L_24)
.L_24:
        /*002c*/ 	.word	0x00000000
        /*0030*/ 	.short	0x0002
        /*0032*/ 	.short	0x0008
        /*0034*/ 	.byte	0x00, 0xf5, 0x21, 0x00


	//----- nvinfo : EIATTR_KPARAM_INFO
	.align		4
.L_25:
        /*0038*/ 	.byte	0x04, 0x17
        /*003a*/ 	.short	(.L_27 - .L_26)
.L_26:
        /*003c*/ 	.word	0x00000000
        /*0040*/ 	.short	0x0001
        /*0042*/ 	.short	0x0004
        /*0044*/ 	.byte	0x00, 0xf0, 0x11, 0x00


	//----- nvinfo : EIATTR_KPARAM_INFO
	.align		4
.L_27:
        /*0048*/ 	.byte	0x04, 0x17
        /*004a*/ 	.short	(.L_29 - .L_28)
.L_28:
        /*004c*/ 	.word	0x00000000
        /*0050*/ 	.short	0x0000
        /*0052*/ 	.short	0x0000
        /*0054*/ 	.byte	0x00, 0xf0, 0x11, 0x00


	//----- nvinfo : EIATTR_SPARSE_MMA_MASK
	.align		4
.L_29:
        /*0058*/ 	.byte	0x03, 0x50
        /*005a*/ 	.short	0x0000


	//----- nvinfo : EIATTR_MAXREG_COUNT
	.align		4
        /*005c*/ 	.byte	0x03, 0x1b
        /*005e*/ 	.short	0x00ff


	//----- nvinfo : EIATTR_MERCURY_ISA_VERSION
	.align		4
        /*0060*/ 	.byte	0x03, 0x5f
        /*0062*/ 	.short	0x0101


	//----- nvinfo : EIATTR_INT_WARP_WIDE_INSTR_OFFSETS
	.align		4
        /*0064*/ 	.byte	0x04, 0x31
        /*0066*/ 	.short	(.L_31 - .L_30)


	//   ....[0]....
.L_30:
        /*0068*/ 	.word	0x00000520


	//   ....[1]....
        /*006c*/ 	.word	0x000005c0


	//----- nvinfo : EIATTR_VRC_CTA_INIT_COUNT
	.align		4
.L_31:
        /*0070*/ 	.byte	0x02, 0x4a
	.zero		1
	.zero		1


	//----- nvinfo : EIATTR_EXIT_INSTR_OFFSETS
	.align		4
        /*0074*/ 	.byte	0x04, 0x1c
        /*0076*/ 	.short	(.L_33 - .L_32)


	//   ....[0]....
.L_32:
        /*0078*/ 	.word	0x00000100


	//   ....[1]....
        /*007c*/ 	.word	0x00000280


	//   ....[2]....
        /*0080*/ 	.word	0x00000380


	//   ....[3]....
        /*0084*/ 	.word	0x00000420


	//   ....[4]....
        /*0088*/ 	.word	0x000004c0


	//   ....[5]....
        /*008c*/ 	.word	0x000005f0


	//   ....[6]....
        /*0090*/ 	.word	0x000006e0


	//----- nvinfo : EIATTR_CRS_STACK_SIZE
	.align		4
.L_33:
        /*0094*/ 	.byte	0x04, 0x1e
        /*0096*/ 	.short	(.L_35 - .L_34)
.L_34:
        /*0098*/ 	.word	0x00000000


	//----- nvinfo : EIATTR_CBANK_PARAM_SIZE
	.align		4
.L_35:
        /*009c*/ 	.byte	0x03, 0x19
        /*009e*/ 	.short	0x0020


	//----- nvinfo : EIATTR_PARAM_CBANK
	.align		4
        /*00a0*/ 	.byte	0x04, 0x0a
        /*00a2*/ 	.short	(.L_37 - .L_36)
	.align		4
.L_36:
        /*00a4*/ 	.word	index@(.nv.constant0._Z15findLinesKerneliiPiS_S_)
        /*00a8*/ 	.short	0x0380
        /*00aa*/ 	.short	0x0020


	//----- nvinfo : EIATTR_SW_WAR
	.align		4
.L_37:
        /*00ac*/ 	.byte	0x04, 0x36
        /*00ae*/ 	.short	(.L_39 - .L_38)
.L_38:
        /*00b0*/ 	.word	0x00000008
.L_39:


//--------------------- .nv.info._Z11houghKerneliiPhiiPi --------------------------
	.section	.nv.info._Z11houghKerneliiPhiiPi,"",@"SHT_CUDA_INFO"
	.sectionflags	@""
	.align	4


	//----- nvinfo : EIATTR_CUDA_API_VERSION
	.align		4
        /*0000*/ 	.byte	0x04, 0x37
        /*0002*/ 	.short	(.L_41 - .L_40)
.L_40:
        /*0004*/ 	.word	0x00000082


	//----- nvinfo : EIATTR_KPARAM_INFO
	.align		4
.L_41:
        /*0008*/ 	.byte	0x04, 0x17
        /*000a*/ 	.short	(.L_43 - .L_42)
.L_42:
        /*000c*/ 	.word	0x00000000
        /*0010*/ 	.short	0x0005
        /*0012*/ 	.short	0x0018
        /*0014*/ 	.byte	0x00, 0xf5, 0x21, 0x00


	//----- nvinfo : EIATTR_KPARAM_INFO
	.align		4
.L_43:
        /*0018*/ 	.byte	0x04, 0x17
        /*001a*/ 	.short	(.L_45 - .L_44)
.L_44:
        /*001c*/ 	.word	0x00000000
        /*0020*/ 	.short	0x0004
        /*0022*/ 	.short	0x0014
        /*0024*/ 	.byte	0x00, 0xf0, 0x11, 0x00


	//----- nvinfo : EIATTR_KPARAM_INFO
	.align		4
.L_45:
        /*0028*/ 	.byte	0x04, 0x17
        /*002a*/ 	.short	(.L_47 - .L_46)
.L_46:
        /*002c*/ 	.word	0x00000000
        /*0030*/ 	.short	0x0003
        /*0032*/ 	.short	0x0010
        /*0034*/ 	.byte	0x00, 0xf0, 0x11, 0x00


	//----- nvinfo : EIATTR_KPARAM_INFO
	.align		4
.L_47:
        /*0038*/ 	.byte	0x04, 0x17
        /*003a*/ 	.short	(.L_49 - .L_48)
.L_48:
        /*003c*/ 	.word	0x00000000
        /*0040*/ 	.short	0x0002
        /*0042*/ 	.short	0x0008
        /*0044*/ 	.byte	0x00, 0xf5, 0x21, 0x00


	//----- nvinfo : EIATTR_KPARAM_INFO
	.align		4
.L_49:
        /*0048*/ 	.byte	0x04, 0x17
        /*004a*/ 	.short	(.L_51 - .L_50)
.L_50:
        /*004c*/ 	.word	0x00000000
        /*0050*/ 	.short	0x0001
        /*0052*/ 	.short	0x0004
        /*0054*/ 	.byte	0x00, 0xf0, 0x11, 0x00


	//----- nvinfo : EIATTR_KPARAM_INFO
	.align		4
.L_51:
        /*0058*/ 	.byte	0x04, 0x17
        /*005a*/ 	.short	(.L_53 - .L_52)
.L_52:
        /*005c*/ 	.word	0x00000000
        /*0060*/ 	.short	0x0000
        /*0062*/ 	.short	0x0000
        /*0064*/ 	.byte	0x00, 0xf0, 0x11, 0x00


	//----- nvinfo : EIATTR_SPARSE_MMA_MASK
	.align		4
.L_53:
        /*0068*/ 	.byte	0x03, 0x50
        /*006a*/ 	.short	0x0000


	//----- nvinfo : EIATTR_MAXREG_COUNT
	.align		4
        /*006c*/ 	.byte	0x03, 0x1b
        /*006e*/ 	.short	0x00ff


	//----- nvinfo : EIATTR_MERCURY_ISA_VERSION
	.align		4
        /*0070*/ 	.byte	0x03, 0x5f
        /*0072*/ 	.short	0x0101


	//----- nvinfo : EIATTR_VRC_CTA_INIT_COUNT
	.align		4
        /*0074*/ 	.byte	0x02, 0x4a
	.zero		1
	.zero		1


	//----- nvinfo : EIATTR_EXIT_INSTR_OFFSETS
	.align		4
        /*0078*/ 	.byte	0x04, 0x1c
        /*007a*/ 	.short	(.L_55 - .L_54)


	//   ....[0]....
.L_54:
        /*007c*/ 	.word	0x000000d0


	//   ....[1]....
        /*0080*/ 	.word	0x00000150


	//   ....[2]....
        /*0084*/ 	.word	0x000001e0


	//   ....[3]....
        /*0088*/ 	.word	0x00001940


	//----- nvinfo : EIATTR_CRS_STACK_SIZE
	.align		4
.L_55:
        /*008c*/ 	.byte	0x04, 0x1e
        /*008e*/ 	.short	(.L_57 - .L_56)
.L_56:
        /*0090*/ 	.word	0x00000000


	//----- nvinfo : EIATTR_CBANK_PARAM_SIZE
	.align		4
.L_57:
        /*0094*/ 	.byte	0x03, 0x19
        /*0096*/ 	.short	0x0020


	//----- nvinfo : EIATTR_PARAM_CBANK
	.align		4
        /*0098*/ 	.byte	0x04, 0x0a
        /*009a*/ 	.short	(.L_59 - .L_58)
	.align		4
.L_58:
        /*009c*/ 	.word	index@(.nv.constant0._Z11houghKerneliiPhiiPi)
        /*00a0*/ 	.short	0x0380
        /*00a2*/ 	.short	0x0020


	//----- nvinfo : EIATTR_SW_WAR
	.align		4
.L_59:
        /*00a4*/ 	.byte	0x04, 0x36
        /*00a6*/ 	.short	(.L_61 - .L_60)
.L_60:
        /*00a8*/ 	.word	0x00000008
.L_61:


//--------------------- .nv.callgraph             --------------------------
	.section	.nv.callgraph,"",@"SHT_CUDA_CALLGRAPH"
	.align	4
	.sectionentsize	8
	.align		4
        /*0000*/ 	.word	0x00000000
	.align		4
        /*0004*/ 	.word	0xffffffff
	.align		4
        /*0008*/ 	.word	0x00000000
	.align		4
        /*000c*/ 	.word	0xfffffffe
	.align		4
        /*0010*/ 	.word	0x00000000
	.align		4
        /*0014*/ 	.word	0xfffffffd
	.align		4
        /*0018*/ 	.word	0x00000000
	.align		4
        /*001c*/ 	.word	0xfffffffc


//--------------------- .nv.constant4             --------------------------
	.section	.nv.constant4,"a",@progbits
	.align	8
	.align		8
.nv.constant4:
        /*0000*/ 	.dword	__cudart_i2opi_d
	.align		8
        /*0008*/ 	.dword	__cudart_sin_cos_coeffs


//--------------------- .text._Z15findLinesKerneliiPiS_S_ --------------------------
	.section	.text._Z15findLinesKerneliiPiS_S_,"ax",@progbits
	.align	128
        .global         _Z15findLinesKerneliiPiS_S_
        .type           _Z15findLinesKerneliiPiS_S_,@function
        .size           _Z15findLinesKerneliiPiS_S_,(.L_x_48 - _Z15findLinesKerneliiPiS_S_)
        .other          _Z15findLinesKerneliiPiS_S_,@"STO_CUDA_ENTRY STV_DEFAULT"
_Z15findLinesKerneliiPiS_S_:
.text._Z15findLinesKerneliiPiS_S_:
[----:B------:R-:W-:Y:S01]  /*0000*/  LDC R1, c[0x0][0x37c] ;  /* 0x0000df00ff017b82 */ /* 0x000fe20000000800 */
[----:B------:R-:W0:Y:S07]  /*0010*/  S2R R3, SR_TID.X ;  /* 0x0000000000037919 */ /* 0x000e2e0000002100 */
[----:B------:R-:W0:Y:S01]  /*0020*/  S2UR UR4, SR_CTAID.X ;  /* 0x00000000000479c3 */ /* 0x000e220000002500 */
[----:B------:R-:W1:Y:S01]  /*0030*/  LDCU UR8, c[0x0][0x384] ;  /* 0x00007080ff0877ac */ /* 0x000e620008000800 */
[----:B------:R-:W2:Y:S01]  /*0040*/  S2R R7, SR_TID.Y ;  /* 0x0000000000077919 */ /* 0x000ea20000002200 */
[----:B------:R-:W3:Y:S05]  /*0050*/  LDCU.64 UR6, c[0x0][0x358] ;  /* 0x00006b00ff0677ac */ /* 0x000eea0008000a00 */
[----:B------:R-:W0:Y:S08]  /*0060*/  LDC R0, c[0x0][0x360] ;  /* 0x0000d800ff007b82 */ /* 0x000e300000000800 */
[----:B------:R-:W2:Y:S08]  /*0070*/  S2UR UR5, SR_CTAID.Y ;  /* 0x00000000000579c3 */ /* 0x000eb00000002600 */
[----:B------:R-:W2:Y:S08]  /*0080*/  LDC R2, c[0x0][0x364] ;  /* 0x0000d900ff027b82 */ /* 0x000eb00000000800 */
[----:B------:R-:W4:Y:S01]  /*0090*/  LDC.64 R4, c[0x0][0x388] ;  /* 0x0000e200ff047b82 */ /* 0x000f220000000a00 */
[----:B0-----:R-:W-:-:S02]  /*00a0*/  IMAD R0, R0, UR4, R3 ;  /* 0x0000000400007c24 */ /* 0x001fc4000f8e0203 */
[----:B--2---:R-:W-:-:S04]  /*00b0*/  IMAD R3, R2, UR5, R7 ;  /* 0x0000000502037c24 */ /* 0x004fc8000f8e0207 */
[----:B-1----:R-:W-:-:S04]  /*00c0*/  IMAD R7, R0, UR8, R3 ;  /* 0x0000000800077c24 */ /* 0x002fc8000f8e0203 */
[----:B----4-:R-:W-:-:S05]  /*00d0*/  IMAD.WIDE R4, R7, 0x4, R4 ;  /* 0x0000000407047825 */ /* 0x010fca00078e0204 */
[----:B---3--:R-:W2:Y:S02]  /*00e0*/  LDG.E R2, desc[UR6][R4.64] ;  /* 0x0000000604027981 */ /* 0x008ea4000c1e1900 */
[----:B--2---:R-:W-:-:S13]  /*00f0*/  ISETP.GE.AND P0, PT, R2, 0x7d, PT ;  /* 0x0000007d0200780c */ /* 0x004fda0003f06270 */
[----:B------:R-:W-:Y:S05]  /*0100*/  @!P0 EXIT ;  /* 0x000000000000894d */ /* 0x000fea0003800000 */
[----:B------:R-:W-:-:S05]  /*0110*/  UMOV UR4, 0xffffffce ;  /* 0xffffffce00047882 */ /* 0x000fca0000000000 */
.L_x_10:
[----:B------:R-:W0:Y:S01]  /*0120*/  LDCU.64 UR8, c[0x0][0x380] ;  /* 0x00007000ff0877ac */ /* 0x000e220008000a00 */
[----:B-1----:R-:W1:Y:S01]  /*0130*/  LDC.64 R4, c[0x0][0x388] ;  /* 0x0000e200ff047b82 */ /* 0x002e620000000a00 */
[----:B------:R-:W-:Y:S01]  /*0140*/  VIADD R12, R0, UR4 ;  /* 0x00000004000c7c36 */ /* 0x000fe20008000000 */
[----:B------:R-:W-:Y:S01]  /*0150*/  UIADD3 UR4, UPT, UPT, UR4, 0x1, URZ ;  /* 0x0000000104047890 */ /* 0x000fe2000fffe0ff */
[----:B------:R-:W-:Y:S01]  /*0160*/  IMAD.MOV.U32 R8, RZ, RZ, -0x32 ;  /* 0xffffffceff087424 */ /* 0x000fe200078e00ff */
[----:B------:R-:W2:Y:S01]  /*0170*/  LDCU UR5, c[0x0][0x384] ;  /* 0x00007080ff0577ac */ /* 0x000ea20008000800 */
[----:B------:R-:W3:Y:S01]  /*0180*/  LDCU.64 UR10, c[0x0][0x388] ;  /* 0x00007100ff0a77ac */ /* 0x000ee20008000a00 */
[----:B------:R-:W-:Y:S01]  /*0190*/  UISETP.NE.AND UP0, UPT, UR4, 0x33, UPT ;  /* 0x000000330400788c */ /* 0x000fe2000bf05270 */
[C---:B0-----:R-:W-:Y:S01]  /*01a0*/  IMAD R11, R12.reuse, UR9, R3 ;  /* 0x000000090c0b7c24 */ /* 0x041fe2000f8e0203 */
[----:B------:R-:W-:-:S04]  /*01b0*/  ISETP.GE.AND P0, PT, R12, UR8, PT ;  /* 0x000000080c007c0c */ /* 0x000fc8000bf06270 */
[----:B------:R-:W-:Y:S02]  /*01c0*/  ISETP.GT.AND P0, PT, R12, RZ, !P0 ;  /* 0x000000ff0c00720c */ /* 0x000fe40004704270 */
[----:B--23--:R-:W-:-:S11]  /*01d0*/  SHF.R.S32.HI R13, RZ, 0x1f, R11 ;  /* 0x0000001fff0d7819 */ /* 0x00cfd6000001140b */
.L_x_9:
[----:B------:R-:W-:Y:S01]  /*01e0*/  IMAD.IADD R15, R3, 0x1, R8 ;  /* 0x00000001030f7824 */ /* 0x000fe200078e0208 */
[----:B------:R-:W-:Y:S04]  /*01f0*/  BSSY.RECONVERGENT B0, `(.L_x_0) ;  /* 0x000000a000007945 */ /* 0x000fe80003800200 */
[----:B------:R-:W-:-:S04]  /*0200*/  ISETP.GE.AND P1, PT, R15, UR5, PT ;  /* 0x000000050f007c0c */ /* 0x000fc8000bf26270 */
[----:B------:R-:W-:-:S04]  /*0210*/  ISETP.GT.AND P1, PT, R15, RZ, !P1 ;  /* 0x000000ff0f00720c */ /* 0x000fc80004f24270 */
[----:B------:R-:W-:-:S13]  /*0220*/  PLOP3.LUT P1, PT, P0, P1, PT, 0x80, 0x8 ;  /* 0x000000000008781c */ /* 0x000fda0000723070 */
[----:B------:R-:W-:Y:S05]  /*0230*/  @!P1 BRA `(.L_x_1) ;  /* 0x0000000000149947 */ /* 0x000fea0003800000 */
[----:B------:R-:W-:-:S04]  /*0240*/  IMAD R7, R12, UR5, R15 ;  /* 0x000000050c077c24 */ /* 0x000fc8000f8e020f */
[----:B-1----:R-:W-:-:S06]  /*0250*/  IMAD.WIDE R6, R7, 0x4, R4 ;  /* 0x0000000407067825 */ /* 0x002fcc00078e0204 */
[----:B------:R-:W2:Y:S02]  /*0260*/  LDG.E R7, desc[UR6][R6.64] ;  /* 0x0000000606077981 */ /* 0x000ea4000c1e1900 */
[----:B--2---:R-:W-:-:S13]  /*0270*/  ISETP.GT.AND P1, PT, R7, R2, PT ;  /* 0x000000020700720c */ /* 0x004fda0003f24270 */
[----:B------:R-:W-:Y:S05]  /*0280*/  @P1 EXIT ;  /* 0x000000000000194d */ /* 0x000fea0003800000 */
.L_x_1:
[----:B------:R-:W-:Y:S05]  /*0290*/  BSYNC.RECONVERGENT B0 ;  /* 0x0000000000007941 */ /* 0x000fea0003800200 */
.L_x_0:
[----:B------:R-:W-:-:S13]  /*02a0*/  ISETP.NE.AND P1, PT, R8, 0x32, PT ;  /* 0x000000320800780c */ /* 0x000fda0003f25270 */
[----:B------:R-:W-:Y:S05]  /*02b0*/  @!P1 BRA `(.L_x_2) ;  /* 0x0000000000909947 */ /* 0x000fea0003800000 */
[----:B------:R-:W-:Y:S01]  /*02c0*/  VIADD R6, R15, 0x1 ;  /* 0x000000010f067836 */ /* 0x000fe20000000000 */
[----:B------:R-:W-:Y:S01]  /*02d0*/  IADD3 R7, P2, PT, R11, R8, RZ ;  /* 0x000000080b077210 */ /* 0x000fe20007f5e0ff */
[----:B------:R-:W-:Y:S03]  /*02e0*/  BSSY.RECONVERGENT B0, `(.L_x_3) ;  /* 0x000000b000007945 */ /* 0x000fe60003800200 */
[----:B------:R-:W-:Y:S02]  /*02f0*/  ISETP.GE.AND P1, PT, R6, UR5, PT ;  /* 0x0000000506007c0c */ /* 0x000fe4000bf26270 */
[----:B------:R-:W-:Y:S02]  /*0300*/  LEA.HI.X.SX32 R10, R8, R13, 0x1, P2 ;  /* 0x0000000d080a7211 */ /* 0x000fe400010f0eff */
[----:B------:R-:W-:Y:S02]  /*0310*/  ISETP.LT.U32.AND P1, PT, R15, 0x7fffffff, !P1 ;  /* 0x7fffffff0f00780c */ /* 0x000fe40004f21070 */
[----:B------:R-:W-:-:S02]  /*0320*/  LEA R6, P2, R7, UR10, 0x2 ;  /* 0x0000000a07067c11 */ /* 0x000fc4000f8410ff */
[----:B------:R-:W-:Y:S02]  /*0330*/  PLOP3.LUT P1, PT, P0, P1, PT, 0x80, 0x8 ;  /* 0x000000000008781c */ /* 0x000fe40000723070 */
[----:B------:R-:W-:-:S11]  /*0340*/  LEA.HI.X R7, R7, UR11, R10, 0x2, P2 ;  /* 0x0000000b07077c11 */ /* 0x000fd600090f140a */
[----:B------:R-:W-:Y:S05]  /*0350*/  @!P1 BRA `(.L_x_4) ;  /* 0x00000000000c9947 */ /* 0x000fea0003800000 */
[----:B------:R-:W2:Y:S02]  /*0360*/  LDG.E R9, desc[UR6][R6.64+0x4] ;  /* 0x0000040606097981 */ /* 0x000ea4000c1e1900 */
[----:B--2---:R-:W-:-:S13]  /*0370*/  ISETP.GT.AND P1, PT, R9, R2, PT ;  /* 0x000000020900720c */ /* 0x004fda0003f24270 */
[----:B------:R-:W-:Y:S05]  /*0380*/  @P1 EXIT ;  /* 0x000000000000194d */ /* 0x000fea0003800000 */
.L_x_4:
[----:B------:R-:W-:Y:S05]  /*0390*/  BSYNC.RECONVERGENT B0 ;  /* 0x0000000000007941 */ /* 0x000fea0003800200 */
.L_x_3:
[----:B------:R-:W-:Y:S01]  /*03a0*/  VIADD R9, R15, 0x2 ;  /* 0x000000020f097836 */ /* 0x000fe20000000000 */
[----:B------:R-:W-:Y:S04]  /*03b0*/  BSSY.RECONVERGENT B0, `(.L_x_5) ;  /* 0x0000008000007945 */ /* 0x000fe80003800200 */
[----:B------:R-:W-:-:S04]  /*03c0*/  ISETP.GE.AND P1, PT, R9, UR5, PT ;  /* 0x0000000509007c0c */ /* 0x000fc8000bf26270 */
[----:B------:R-:W-:-:S04]  /*03d0*/  ISETP.GT.AND P1, PT, R9, RZ, !P1 ;  /* 0x000000ff0900720c */ /* 0x000fc80004f24270 */
[----:B------:R-:W-:-:S13]  /*03e0*/  PLOP3.LUT P1, PT, P0, P1, PT, 0x80, 0x8 ;  /* 0x000000000008781c */ /* 0x000fda0000723070 */
[----:B------:R-:W-:Y:S05]  /*03f0*/  @!P1 BRA `(.L_x_6) ;  /* 0x00000000000c9947 */ /* 0x000fea0003800000 */
[----:B------:R-:W2:Y:S02]  /*0400*/  LDG.E R9, desc[UR6][R6.64+0x8] ;  /* 0x0000080606097981 */ /* 0x000ea4000c1e1900 */
[----:B--2---:R-:W-:-:S13]  /*0410*/  ISETP.GT.AND P1, PT, R9, R2, PT ;  /* 0x000000020900720c */ /* 0x004fda0003f24270 */
[----:B------:R-:W-:Y:S05]  /*0420*/  @P1 EXIT ;  /* 0x000000000000194d */ /* 0x000fea0003800000 */
.L_x_6:
[----:B------:R-:W-:Y:S05]  /*0430*/  BSYNC.RECONVERGENT B0 ;  /* 0x0000000000007941 */ /* 0x000fea0003800200 */
.L_x_5:
        /* <DEDUP_REMOVED lines=9> */
.L_x_8:
[----:B------:R-:W-:Y:S05]  /*04d0*/  BSYNC.RECONVERGENT B0 ;  /* 0x0000000000007941 */ /* 0x000fea0003800200 */
.L_x_7:
[----:B------:R-:W-:Y:S01]  /*04e0*/  VIADD R8, R8, 0x4 ;  /* 0x0000000408087836 */ /* 0x000fe20000000000 */
[----:B------:R-:W-:Y:S06]  /*04f0*/  BRA `(.L_x_9) ;  /* 0xfffffffc00387947 */ /* 0x000fec000383ffff */
.L_x_2:
[----:B------:R-:W-:Y:S05]  /*0500*/  BRA.U UP0, `(.L_x_10) ;  /* 0xfffffffd00047547 */ /* 0x000fea000b83ffff */
[----:B------:R-:W0:Y:S01]  /*0510*/  S2R R7, SR_LANEID ;  /* 0x0000000000077919 */ /* 0x000e220000000000 */
[----:B------:R-:W-:Y:S01]  /*0520*/  VOTEU.ANY UR5, UPT, PT ;  /* 0x0000000000057886 */ /* 0x000fe200038e0100 */
[----:B-1----:R-:W1:Y:S01]  /*0530*/  LDC.64 R4, c[0x0][0x398] ;  /* 0x0000e600ff047b82 */ /* 0x002e620000000a00 */
[----:B------:R-:W0:Y:S08]  /*0540*/  FLO.U32 R6, UR5 ;  /* 0x0000000500067d00 */ /* 0x000e3000080e0000 */
[----:B------:R-:W2:Y:S01]  /*0550*/  POPC R2, UR5 ;  /* 0x0000000500027d09 */ /* 0x000ea20008000000 */
[----:B0-----:R-:W-:Y:S01]  /*0560*/  ISETP.EQ.U32.AND P0, PT, R6, R7, PT ;  /* 0x000000070600720c */ /* 0x001fe20003f02070 */
[----:B--2---:R-:W-:-:S12]  /*0570*/  IMAD.SHL.U32 R7, R2, 0x2, RZ ;  /* 0x0000000202077824 */ /* 0x004fd800078e00ff */
[----:B-1----:R-:W2:Y:S01]  /*0580*/  @P0 ATOMG.E.ADD.STRONG.GPU PT, R5, desc[UR6][R4.64], R7 ;  /* 0x80000007040509a8 */ /* 0x002ea200081ef106 */
[----:B------:R-:W0:Y:S02]  /*0590*/  S2R R2, SR_LTMASK ;  /* 0x0000000000027919 */ /* 0x000e240000003900 */
[----:B0-----:R-:W-:-:S06]  /*05a0*/  LOP3.LUT R2, R2, UR5, RZ, 0xc0, !PT ;  /* 0x0000000502027c12 */ /* 0x001fcc000f8ec0ff */
[----:B------:R-:W0:Y:S01]  /*05b0*/  POPC R2, R2 ;  /* 0x0000000200027309 */ /* 0x000e220000000000 */
[----:B--2---:R-:W0:Y:S02]  /*05c0*/  SHFL.IDX PT, R9, R5, R6, 0x1f ;  /* 0x00001f0605097589 */ /* 0x004e2400000e0000 */
[----:B0-----:R-:W-:-:S05]  /*05d0*/  IMAD R9, R2, 0x2, R9 ;  /* 0x0000000202097824 */ /* 0x001fca00078e0209 */
[----:B------:R-:W-:-:S13]  /*05e0*/  ISETP.GT.AND P0, PT, R9, 0x12, PT ;  /* 0x000000120900780c */ /* 0x000fda0003f04270 */
[----:B------:R-:W-:Y:S05]  /*05f0*/  @P0 EXIT ;  /* 0x000000000000094d */ /* 0x000fea0003800000 */
[----:B------:R-:W0:Y:S01]  /*0600*/  I2F.F64.U32 R2, R3 ;  /* 0x0000000300027312 */ /* 0x000e220000201800 */
[----:B------:R-:W1:Y:S01]  /*0610*/  LDCU UR4, c[0x0][0x380] ;  /* 0x00007000ff0477ac */ /* 0x000e620008000800 */
[----:B------:R-:W-:Y:S01]  /*0620*/  IMAD.MOV.U32 R4, RZ, RZ, -0x66666666 ;  /* 0x9999999aff047424 */ /* 0x000fe200078e00ff */
[----:B------:R-:W2:Y:S01]  /*0630*/  LDC.64 R6, c[0x0][0x390] ;  /* 0x0000e400ff067b82 */ /* 0x000ea20000000a00 */
[----:B------:R-:W-:-:S06]  /*0640*/  IMAD.MOV.U32 R5, RZ, RZ, 0x3fb99999 ;  /* 0x3fb99999ff057424 */ /* 0x000fcc00078e00ff */
[----:B0-----:R-:W-:Y:S01]  /*0650*/  DFMA R4, R2, R4, 29 ;  /* 0x403d00000204742b */ /* 0x001fe20000000004 */
[----:B-1----:R-:W-:-:S04]  /*0660*/  ULEA.HI UR4, UR4, UR4, URZ, 0x1 ;  /* 0x0000000404047291 */ /* 0x002fc8000f8f08ff */
[----:B------:R-:W-:-:S05]  /*0670*/  USHF.R.U32.HI UR4, URZ, 0x1, UR4 ;  /* 0x00000001ff047899 */ /* 0x000fca0008011604 */
[----:B------:R-:W0:Y:S01]  /*0680*/  F2I.F64.TRUNC R5, R4 ;  /* 0x0000000400057311 */ /* 0x000e22000030d100 */
[----:B--2---:R-:W-:-:S04]  /*0690*/  IMAD.WIDE R6, R9, 0x4, R6 ;  /* 0x0000000409067825 */ /* 0x004fc800078e0206 */
[----:B------:R-:W-:-:S04]  /*06a0*/  VIADD R0, R0, -UR4 ;  /* 0x8000000400007c36 */ /* 0x000fc80008000000 */
[----:B------:R-:W-:Y:S01]  /*06b0*/  IMAD.SHL.U32 R9, R0, 0x2, RZ ;  /* 0x0000000200097824 */ /* 0x000fe200078e00ff */
[----:B0-----:R-:W-:Y:S04]  /*06c0*/  STG.E desc[UR6][R6.64], R5 ;  /* 0x0000000506007986 */ /* 0x001fe8000c101906 */
[----:B------:R-:W-:Y:S01]  /*06d0*/  STG.E desc[UR6][R6.64+0x4], R9 ;  /* 0x0000040906007986 */ /* 0x000fe2000c101906 */
[----:B------:R-:W-:Y:S05]  /*06e0*/  EXIT ;  /* 0x000000000000794d */ /* 0x000fea0003800000 */
.L_x_11:
[----:B------:R-:W-:-:S00]  /*06f0*/  BRA `(.L_x_11) ;  /* 0xfffffffc00fc7947 */ /* 0x000fc0000383ffff */
[----:B------:R-:W-:-:S00]  /*0700*/  NOP ;  /* 0x0000000000007918 */ /* 0x000fc00000000000 */
[----:B------:R-:W-:-:S00]  /*0710*/  NOP ;  /* 0x0000000000007918 */ /* 0x000fc00000000000 */
[----:B------:R-:W-:-:S00]  /*0720*/  NOP ;  /* 0x0000000000007918 */ /* 0x000fc00000000000 */
[----:B------:R-:W-:-:S00]  /*0730*/  NOP ;  /* 0x0000000000007918 */ /* 0x000fc00000000000 */
[----:B------:R-:W-:-:S00]  /*0740*/  NOP ;  /* 0x0000000000007918 */ /* 0x000fc00000000000 */
[----:B------:R-:W-:-:S00]  /*0750*/  NOP ;  /* 0x0000000000007918 */ /* 0x000fc00000000000 */
[----:B------:R-:W-:-:S00]  /*0760*/  NOP ;  /* 0x0000000000007918 */ /* 0x000fc00000000000 */
[----:B------:R-:W-:-:S00]  /*0770*/  NOP ;  /* 0x0000000000007918 */ /* 0x000fc00000000000 */
.L_x_48:


//--------------------- .text._Z11houghKerneliiPhiiPi --------------------------
	.section	.text._Z11houghKerneliiPhiiPi,"ax",@progbits
	.align	128
        .global         _Z11houghKerneliiPhiiPi
        .type           _Z11houghKerneliiPhiiPi,@function
        .size           _Z11houghKerneliiPhiiPi,(.L_x_47 - _Z11houghKerneliiPhiiPi)
        .other          _Z11houghKerneliiPhiiPi,@"STO_CUDA_ENTRY STV_DEFAULT"
_Z11houghKerneliiPhiiPi:
.text._Z11houghKerneliiPhiiPi:
[----:B------:R-:W0:Y:S01]  /*0000*/  LDC R1, c[0x0][0x37c] ;  /* 0x0000df00ff017b82 */ /* 0x000e220000000800 */
[----:B------:R-:W1:Y:S07]  /*0010*/  S2R R0, SR_TID.Z ;  /* 0x0000000000007919 */ /* 0x000e6e0000002300 */
[----:B------:R-:W2:Y:S01]  /*0020*/  LDC R16, c[0x0][0x364] ;  /* 0x0000d900ff107b82 */ /* 0x000ea20000000800 */
[----:B------:R-:W3:Y:S01]  /*0030*/  LDCU.64 UR8, c[0x0][0x380] ;  /* 0x00007000ff0877ac */ /* 0x000ee20008000a00 */
[----:B0-----:R-:W-:Y:S01]  /*0040*/  VIADD R1, R1, 0xffffffd8 ;  /* 0xffffffd801017836 */ /* 0x001fe20000000000 */
[----:B------:R-:W2:Y:S05]  /*0050*/  S2R R3, SR_TID.Y ;  /* 0x0000000000037919 */ /* 0x000eaa0000002200 */
[----:B------:R-:W1:Y:S08]  /*0060*/  S2UR UR5, SR_CTAID.Y ;  /* 0x00000000000579c3 */ /* 0x000e700000002600 */
[----:B------:R-:W1:Y:S08]  /*0070*/  LDC R19, c[0x0][0x368] ;  /* 0x0000da00ff137b82 */ /* 0x000e700000000800 */
[----:B------:R-:W2:Y:S01]  /*0080*/  S2UR UR4, SR_CTAID.X ;  /* 0x00000000000479c3 */ /* 0x000ea20000002500 */
[----:B-1----:R-:W-:-:S05]  /*0090*/  IMAD R19, R19, UR5, R0 ;  /* 0x0000000513137c24 */ /* 0x002fca000f8e0200 */
[----:B---3--:R-:W-:Y:S01]  /*00a0*/  ISETP.GE.AND P0, PT, R19, UR8, PT ;  /* 0x0000000813007c0c */ /* 0x008fe2000bf06270 */
[----:B--2---:R-:W-:-:S05]  /*00b0*/  IMAD R16, R16, UR4, R3 ;  /* 0x0000000410107c24 */ /* 0x004fca000f8e0203 */
[----:B------:R-:W-:-:S13]  /*00c0*/  ISETP.GE.OR P0, PT, R16, UR9, P0 ;  /* 0x0000000910007c0c */ /* 0x000fda0008706670 */
[----:B------:R-:W-:Y:S05]  /*00d0*/  @P0 EXIT ;  /* 0x000000000000094d */ /* 0x000fea0003800000 */
[----:B------:R-:W0:Y:S01]  /*00e0*/  LDCU.64 UR4, c[0x0][0x388] ;  /* 0x00007100ff0477ac */ /* 0x000e220008000a00 */
[----:B------:R-:W-:Y:S01]  /*00f0*/  IMAD R0, R16, UR8, R19 ;  /* 0x0000000810007c24 */ /* 0x000fe2000f8e0213 */
[----:B------:R-:W1:Y:S04]  /*0100*/  LDCU.64 UR6, c[0x0][0x358] ;  /* 0x00006b00ff0677ac */ /* 0x000e680008000a00 */
[----:B0-----:R-:W-:-:S04]  /*0110*/  IADD3 R2, P0, PT, R0, UR4, RZ ;  /* 0x0000000400027c10 */ /* 0x001fc8000ff1e0ff */
[----:B------:R-:W-:-:S05]  /*0120*/  LEA.HI.X.SX32 R3, R0, UR5, 0x1, P0 ;  /* 0x0000000500037c11 */ /* 0x000fca00080f0eff */
[----:B-1----:R-:W2:Y:S02]  /*0130*/  LDG.E.U8 R2, desc[UR6][R2.64] ;  /* 0x0000000602027981 */ /* 0x002ea4000c1e1100 */
[----:B--2---:R-:W-:-:S13]  /*0140*/  ISETP.NE.AND P0, PT, R2, RZ, PT ;  /* 0x000000ff0200720c */ /* 0x004fda0003f05270 */
[----:B------:R-:W-:Y:S05]  /*0150*/  @!P0 EXIT ;  /* 0x000000000000894d */ /* 0x000fea0003800000 */
[----:B------:R-:W0:Y:S02]  /*0160*/  S2R R0, SR_TID.X ;  /* 0x0000000000007919 */ /* 0x000e240000002100 */
[----:B0-----:R-:W-:-:S04]  /*0170*/  IMAD R0, R0, 0xa, RZ ;  /* 0x0000000a00007824 */ /* 0x001fc800078e02ff */
[----:B------:R-:W0:Y:S01]  /*0180*/  I2F.F64.U32 R2, R0 ;  /* 0x0000000000027312 */ /* 0x000e220000201800 */
[----:B------:R-:W-:-:S07]  /*0190*/  VIADD R20, R0, 0xa ;  /* 0x0000000a00147836 */ /* 0x000fce0000000000 */
[----:B------:R-:W-:Y:S08]  /*01a0*/  I2F.F64.U32 R20, R20 ;  /* 0x0000001400147312 */ /* 0x000ff00000201800 */
[----:B0-----:R-:W0:Y:S08]  /*01b0*/  F2I.F64.TRUNC R2, R2 ;  /* 0x0000000200027311 */ /* 0x001e30000030d100 */
[----:B0-----:R-:W0:Y:S02]  /*01c0*/  I2F.F64 R22, R2 ;  /* 0x0000000200167312 */ /* 0x001e240000201c00 */
[----:B0-----:R-:W-:-:S14]  /*01d0*/  DSETP.GEU.AND P0, PT, R22, R20, PT ;  /* 0x000000141600722a */ /* 0x001fdc0003f0e000 */
[----:B------:R-:W-:Y:S05]  /*01e0*/  @P0 EXIT ;  /* 0x000000000000094d */ /* 0x000fea0003800000 */
[----:B------:R-:W0:Y:S01]  /*01f0*/  LDCU UR4, c[0x0][0x390] ;  /* 0x00007200ff0477ac */ /* 0x000e220008000800 */
[----:B------:R-:W1:Y:S01]  /*0200*/  I2F.F64.U32 R18, R19 ;  /* 0x0000001300127312 */ /* 0x000e620000201800 */
[----:B------:R-:W-:Y:S01]  /*0210*/  IMAD.MOV.U32 R0, RZ, RZ, R2 ;  /* 0x000000ffff007224 */ /* 0x000fe200078e0002 */
[----:B------:R-:W2:Y:S01]  /*0220*/  LDCU UR5, c[0x0][0x394] ;  /* 0x00007280ff0577ac */ /* 0x000ea20008000800 */
[----:B------:R-:W3:Y:S05]  /*0230*/  LDCU.64 UR10, c[0x4][0x8] ;  /* 0x01000100ff0a77ac */ /* 0x000eea0008000a00 */
[----:B------:R-:W4:Y:S01]  /*0240*/  I2F.F64 R16, R16 ;  /* 0x0000001000107312 */ /* 0x000f220000201c00 */
[----:B0-----:R-:W-:-:S04]  /*0250*/  ULEA.HI UR4, UR4, UR4, URZ, 0x1 ;  /* 0x0000000404047291 */ /* 0x001fc8000f8f08ff */
[----:B-123--:R-:W-:-:S12]  /*0260*/  USHF.R.S32.HI UR4, URZ, 0x1, UR4 ;  /* 0x00000001ff047899 */ /* 0x00efd80008011404 */
.L_x_32:
[----:B0-----:R-:W0:Y:S01]  /*0270*/  MUFU.RCP64H R3, 180 ;  /* 0x4066800000037908 */ /* 0x001e220000001800 */
[----:B------:R-:W-:Y:S01]  /*0280*/  IMAD.MOV.U32 R6, RZ, RZ, 0x0 ;  /* 0x00000000ff067424 */ /* 0x000fe200078e00ff */
[----:B------:R-:W-:Y:S05]  /*0290*/  YIELD ;  /* 0x0000000000007946 */ /* 0x000fea0003800000 */
[----:B------:R-:W-:Y:S01]  /*02a0*/  IMAD.MOV.U32 R7, RZ, RZ, 0x40668000 ;  /* 0x40668000ff077424 */ /* 0x000fe200078e00ff */
[----:B------:R-:W-:Y:S01]  /*02b0*/  UMOV UR8, 0x54442d18 ;  /* 0x54442d1800087882 */ /* 0x000fe20000000000 */
[----:B------:R-:W-:Y:S01]  /*02c0*/  IMAD.MOV.U32 R2, RZ, RZ, 0x1 ;  /* 0x00000001ff027424 */ /* 0x000fe200078e00ff */
[----:B------:R-:W-:Y:S01]  /*02d0*/  UMOV UR9, 0x400921fb ;  /* 0x400921fb00097882 */ /* 0x000fe20000000000 */
[----:B------:R-:W-:Y:S01]  /*02e0*/  IMAD.MOV.U32 R24, RZ, RZ, -0x66666666 ;  /* 0x9999999aff187424 */ /* 0x000fe200078e00ff */
[----:B------:R-:W-:Y:S01]  /*02f0*/  BSSY.RECONVERGENT B0, `(.L_x_12) ;  /* 0x0000016000007945 */ /* 0x000fe20003800200 */
[----:B------:R-:W-:-:S02]  /*0300*/  IMAD.MOV.U32 R25, RZ, RZ, 0x3fb99999 ;  /* 0x3fb99999ff197424 */ /* 0x000fc400078e00ff */
[----:B0-----:R-:W-:-:S04]  /*0310*/  DFMA R4, R2, -R6, 1 ;  /* 0x3ff000000204742b */ /* 0x001fc80000000806 */
[----:B------:R-:W-:-:S04]  /*0320*/  DFMA R24, R22, R24, 29 ;  /* 0x403d00001618742b */ /* 0x000fc80000000018 */
[----:B------:R-:W-:-:S04]  /*0330*/  DFMA R4, R4, R4, R4 ;  /* 0x000000040404722b */ /* 0x000fc80000000004 */
[----:B------:R-:W-:-:S04]  /*0340*/  DMUL R8, R24, UR8 ;  /* 0x0000000818087c28 */ /* 0x000fc80008000000 */
[----:B------:R-:W-:-:S06]  /*0350*/  DFMA R4, R2, R4, R2 ;  /* 0x000000040204722b */ /* 0x000fcc0000000002 */
[----:B------:R-:W-:Y:S02]  /*0360*/  FSETP.GEU.AND P1, PT, |R9|, 6.5827683646048100446e-37, PT ;  /* 0x036000000900780b */ /* 0x000fe40003f2e200 */
[----:B------:R-:W-:-:S08]  /*0370*/  DFMA R2, R4, -R6, 1 ;  /* 0x3ff000000402742b */ /* 0x000fd00000000806 */
[----:B------:R-:W-:-:S08]  /*0380*/  DFMA R2, R4, R2, R4 ;  /* 0x000000020402722b */ /* 0x000fd00000000004 */
[----:B------:R-:W-:-:S08]  /*0390*/  DMUL R4, R8, R2 ;  /* 0x0000000208047228 */ /* 0x000fd00000000000 */
[----:B------:R-:W-:-:S08]  /*03a0*/  DFMA R6, R4, -180, R8 ;  /* 0xc06680000406782b */ /* 0x000fd00000000008 */
[----:B------:R-:W-:-:S10]  /*03b0*/  DFMA R2, R2, R6, R4 ;  /* 0x000000060202722b */ /* 0x000fd40000000004 */
[----:B------:R-:W-:-:S05]  /*03c0*/  FFMA R4, RZ, 3.6015625, R3 ;  /* 0x40668000ff047823 */ /* 0x000fca0000000003 */
[----:B------:R-:W-:-:S13]  /*03d0*/  FSETP.GT.AND P0, PT, |R4|, 1.469367938527859385e-39, PT ;  /* 0x001000000400780b */ /* 0x000fda0003f04200 */
[----:B------:R-:W-:Y:S05]  /*03e0*/  @P0 BRA P1, `(.L_x_13) ;  /* 0x0000000000180947 */ /* 0x000fea0000800000 */
[----:B------:R-:W-:Y:S01]  /*03f0*/  IMAD.MOV.U32 R6, RZ, RZ, R8 ;  /* 0x000000ffff067224 */ /* 0x000fe200078e0008 */
[----:B------:R-:W-:Y:S01]  /*0400*/  MOV R10, 0x450 ;  /* 0x00000450000a7802 */ /* 0x000fe20000000f00 */
[----:B------:R-:W-:Y:S02]  /*0410*/  IMAD.MOV.U32 R7, RZ, RZ, R9 ;  /* 0x000000ffff077224 */ /* 0x000fe400078e0009 */
[----:B------:R-:W-:Y:S02]  /*0420*/  IMAD.MOV.U32 R4, RZ, RZ, RZ ;  /* 0x000000ffff047224 */ /* 0x000fe400078e00ff */
[----:B------:R-:W-:-:S07]  /*0430*/  IMAD.MOV.U32 R5, RZ, RZ, 0x40668000 ;  /* 0x40668000ff057424 */ /* 0x000fce00078e00ff */
[----:B----4-:R-:W-:Y:S05]  /*0440*/  CALL.REL.NOINC `($__internal_0_$__cuda_sm20_div_rn_f64_full) ;  /* 0x0000001400407944 */ /* 0x010fea0003c00000 */
.L_x_13:
[----:B------:R-:W-:Y:S05]  /*0450*/  BSYNC.RECONVERGENT B0 ;  /* 0x0000000000007941 */ /* 0x000fea0003800200 */
.L_x_12:
[----:B------:R-:W-:Y:S01]  /*0460*/  DSETP.NEU.AND P0, PT, |R2|, +INF , PT ;  /* 0x7ff000000200742a */ /* 0x000fe20003f0d200 */
[----:B------:R-:W-:-:S13]  /*0470*/  BSSY.RECONVERGENT B0, `(.L_x_14) ;  /* 0x000001d000007945 */ /* 0x000fda0003800200 */
[----:B------:R-:W-:Y:S01]  /*0480*/  @!P0 DMUL R26, RZ, R2 ;  /* 0x00000002ff1a8228 */ /* 0x000fe20000000000 */
[----:B------:R-:W-:Y:S01]  /*0490*/  @!P0 IMAD.MOV.U32 R28, RZ, RZ, 0x1 ;  /* 0x00000001ff1c8424 */ /* 0x000fe200078e00ff */
[----:B------:R-:W-:Y:S09]  /*04a0*/  @!P0 BRA `(.L_x_15) ;  /* 0x0000000000648947 */ /* 0x000ff20003800000 */
[----:B------:R-:W-:Y:S01]  /*04b0*/  UMOV UR8, 0x6dc9c883 ;  /* 0x6dc9c88300087882 */ /* 0x000fe20000000000 */
[----:B------:R-:W-:Y:S01]  /*04c0*/  UMOV UR9, 0x3fe45f30 ;  /* 0x3fe45f3000097882 */ /* 0x000fe20000000000 */
[C---:B------:R-:W-:Y:S01]  /*04d0*/  DSETP.GE.AND P0, PT, |R2|.reuse, 2.14748364800000000000e+09, PT ;  /* 0x41e000000200742a */ /* 0x040fe20003f06200 */
[----:B------:R-:W-:Y:S01]  /*04e0*/  BSSY.RECONVERGENT B1, `(.L_x_16) ;  /* 0x0000014000017945 */ /* 0x000fe20003800200 */
[----:B------:R-:W-:Y:S01]  /*04f0*/  DMUL R4, R2, UR8 ;  /* 0x0000000802047c28 */ /* 0x000fe20008000000 */
[----:B------:R-:W-:Y:S01]  /*0500*/  UMOV UR8, 0x54442d18 ;  /* 0x54442d1800087882 */ /* 0x000fe20000000000 */
[----:B------:R-:W-:-:S08]  /*0510*/  UMOV UR9, 0x3ff921fb ;  /* 0x3ff921fb00097882 */ /* 0x000fd00000000000 */
[----:B------:R-:W0:Y:S08]  /*0520*/  F2I.F64 R4, R4 ;  /* 0x0000000400047311 */ /* 0x000e300000301100 */
[----:B0-----:R-:W0:Y:S02]  /*0530*/  I2F.F64 R26, R4 ;  /* 0x00000004001a7312 */ /* 0x001e240000201c00 */
[----:B0-----:R-:W-:Y:S01]  /*0540*/  DFMA R6, R26, -UR8, R2 ;  /* 0x800000081a067c2b */ /* 0x001fe20008000002 */
[----:B------:R-:W-:Y:S01]  /*0550*/  UMOV UR8, 0x33145c00 ;  /* 0x33145c0000087882 */ /* 0x000fe20000000000 */
[----:B------:R-:W-:-:S06]  /*0560*/  UMOV UR9, 0x3c91a626 ;  /* 0x3c91a62600097882 */ /* 0x000fcc0000000000 */
[----:B------:R-:W-:Y:S01]  /*0570*/  DFMA R6, R26, -UR8, R6 ;  /* 0x800000081a067c2b */ /* 0x000fe20008000006 */
[----:B------:R-:W-:Y:S01]  /*0580*/  UMOV UR8, 0x252049c0 ;  /* 0x252049c000087882 */ /* 0x000fe20000000000 */
[----:B------:R-:W-:-:S06]  /*0590*/  UMOV UR9, 0x397b839a ;  /* 0x397b839a00097882 */ /* 0x000fcc0000000000 */
[----:B------:R-:W-:Y:S01]  /*05a0*/  DFMA R26, R26, -UR8, R6 ;  /* 0x800000081a1a7c2b */ /* 0x000fe20008000006 */
[----:B------:R-:W-:Y:S10]  /*05b0*/  @!P0 BRA `(.L_x_17) ;  /* 0x0000000000188947 */ /* 0x000ff40003800000 */
[----:B------:R-:W-:Y:S01]  /*05c0*/  IMAD.MOV.U32 R12, RZ, RZ, R2 ;  /* 0x000000ffff0c7224 */ /* 0x000fe200078e0002 */
[----:B------:R-:W-:Y:S01]  /*05d0*/  MOV R6, 0x600 ;  /* 0x0000060000067802 */ /* 0x000fe20000000f00 */
[----:B------:R-:W-:-:S07]  /*05e0*/  IMAD.MOV.U32 R5, RZ, RZ, R3 ;  /* 0x000000ffff057224 */ /* 0x000fce00078e0003 */
[----:B----4-:R-:W-:Y:S05]  /*05f0*/  CALL.REL.NOINC `($_Z11houghKerneliiPhiiPi$__internal_trig_reduction_slowpathd) ;  /* 0x0000001800447944 */ /* 0x010fea0003c00000 */
[----:B------:R-:W-:Y:S02]  /*0600*/  IMAD.MOV.U32 R26, RZ, RZ, R28 ;  /* 0x000000ffff1a7224 */ /* 0x000fe400078e001c */
[----:B------:R-:W-:-:S07]  /*0610*/  IMAD.MOV.U32 R27, RZ, RZ, R29 ;  /* 0x000000ffff1b7224 */ /* 0x000fce00078e001d */
.L_x_17:
[----:B------:R-:W-:Y:S05]  /*0620*/  BSYNC.RECONVERGENT B1 ;  /* 0x0000000000017941 */ /* 0x000fea0003800200 */
.L_x_16:
[----:B------:R-:W-:-:S07]  /*0630*/  VIADD R28, R4, 0x1 ;  /* 0x00000001041c7836 */ /* 0x000fce0000000000 */
.L_x_15:
[----:B------:R-:W-:Y:S05]  /*0640*/  BSYNC.RECONVERGENT B0 ;  /* 0x0000000000007941 */ /* 0x000fea0003800200 */
.L_x_14:
[----:B------:R-:W-:-:S05]  /*0650*/  IMAD.SHL.U32 R4, R28, 0x40, RZ ;  /* 0x000000401c047824 */ /* 0x000fca00078e00ff */
[----:B------:R-:W-:-:S04]  /*0660*/  LOP3.LUT R4, R4, 0x40, RZ, 0xc0, !PT ;  /* 0x0000004004047812 */ /* 0x000fc800078ec0ff */
[----:B------:R-:W-:-:S05]  /*0670*/  IADD3 R32, P0, PT, R4, UR10, RZ ;  /* 0x0000000a04207c10 */ /* 0x000fca000ff1e0ff */
[----:B------:R-:W-:-:S05]  /*0680*/  IMAD.X R33, RZ, RZ, UR11, P0 ;  /* 0x0000000bff217e24 */ /* 0x000fca00080e06ff */
[----:B------:R-:W2:Y:S04]  /*0690*/  LDG.E.128.CONSTANT R4, desc[UR6][R32.64] ;  /* 0x0000000620047981 */ /* 0x000ea8000c1e9d00 */
[----:B------:R-:W3:Y:S04]  /*06a0*/  LDG.E.128.CONSTANT R8, desc[UR6][R32.64+0x10] ;  /* 0x0000100620087981 */ /* 0x000ee8000c1e9d00 */
[----:B------:R-:W5:Y:S01]  /*06b0*/  LDG.E.128.CONSTANT R12, desc[UR6][R32.64+0x20] ;  /* 0x00002006200c7981 */ /* 0x000f62000c1e9d00 */
[----:B------:R-:W-:Y:S01]  /*06c0*/  LOP3.LUT R29, R28, 0x1, RZ, 0xc0, !PT ;  /* 0x000000011c1d7812 */ /* 0x000fe200078ec0ff */
[----:B------:R-:W-:Y:S01]  /*06d0*/  IMAD.MOV.U32 R34, RZ, RZ, 0x20fd8164 ;  /* 0x20fd8164ff227424 */ /* 0x000fe200078e00ff */
[----:B------:R-:W-:Y:S01]  /*06e0*/  DMUL R30, R26, R26 ;  /* 0x0000001a1a1e7228 */ /* 0x000fe20000000000 */
[----:B------:R-:W-:Y:S01]  /*06f0*/  BSSY.RECONVERGENT B0, `(.L_x_18) ;  /* 0x000002c000007945 */ /* 0x000fe20003800200 */
[----:B------:R-:W-:Y:S01]  /*0700*/  ISETP.NE.U32.AND P0, PT, R29, 0x1, PT ;  /* 0x000000011d00780c */ /* 0x000fe20003f05070 */
[----:B------:R-:W-:Y:S01]  /*0710*/  IMAD.MOV.U32 R29, RZ, RZ, 0x3da8ff83 ;  /* 0x3da8ff83ff1d7424 */ /* 0x000fe200078e00ff */
[----:B------:R-:W-:-:S02]  /*0720*/  DSETP.NEU.AND P1, PT, |R2|, +INF , PT ;  /* 0x7ff000000200742a */ /* 0x000fc40003f2d200 */
[----:B------:R-:W-:Y:S02]  /*0730*/  FSEL R34, R34, -8.06006814911005101289e+34, !P0 ;  /* 0xf9785eba22227808 */ /* 0x000fe40004000000 */
[----:B------:R-:W-:-:S06]  /*0740*/  FSEL R35, -R29, 0.11223486810922622681, !P0 ;  /* 0x3de5db651d237808 */ /* 0x000fcc0004000100 */
[----:B--2---:R-:W-:-:S08]  /*0750*/  DFMA R4, R30, R34, R4 ;  /* 0x000000221e04722b */ /* 0x004fd00000000004 */
[----:B------:R-:W-:-:S08]  /*0760*/  DFMA R4, R30, R4, R6 ;  /* 0x000000041e04722b */ /* 0x000fd00000000006 */
[----:B---3--:R-:W-:-:S08]  /*0770*/  DFMA R4, R30, R4, R8 ;  /* 0x000000041e04722b */ /* 0x008fd00000000008 */
[----:B------:R-:W-:-:S08]  /*0780*/  DFMA R4, R30, R4, R10 ;  /* 0x000000041e04722b */ /* 0x000fd0000000000a */
[----:B-----5:R-:W-:-:S08]  /*0790*/  DFMA R4, R30, R4, R12 ;  /* 0x000000041e04722b */ /* 0x020fd0000000000c */
[----:B------:R-:W-:-:S08]  /*07a0*/  DFMA R4, R30, R4, R14 ;  /* 0x000000041e04722b */ /* 0x000fd0000000000e */
[----:B------:R-:W-:Y:S02]  /*07b0*/  DFMA R26, R4, R26, R26 ;  /* 0x0000001a041a722b */ /* 0x000fe4000000001a */
[----:B------:R-:W-:Y:S01]  /*07c0*/  DFMA R4, R30, R4, 1 ;  /* 0x3ff000001e04742b */ /* 0x000fe20000000004 */
[----:B------:R-:W-:-:S09]  /*07d0*/  @!P1 IMAD.MOV.U32 R30, RZ, RZ, RZ ;  /* 0x000000ffff1e9224 */ /* 0x000fd200078e00ff */
[----:B------:R-:W-:Y:S02]  /*07e0*/  FSEL R6, R4, R26, !P0 ;  /* 0x0000001a04067208 */ /* 0x000fe40004000000 */
[----:B------:R-:W-:Y:S02]  /*07f0*/  FSEL R7, R5, R27, !P0 ;  /* 0x0000001b05077208 */ /* 0x000fe40004000000 */
[----:B------:R-:W-:Y:S01]  /*0800*/  LOP3.LUT P0, RZ, R28, 0x2, RZ, 0xc0, !PT ;  /* 0x000000021cff7812 */ /* 0x000fe2000780c0ff */
[----:B------:R-:W-:-:S03]  /*0810*/  @!P1 DMUL R28, RZ, R2 ;  /* 0x00000002ff1c9228 */ /* 0x000fc60000000000 */
[----:B------:R-:W-:-:S10]  /*0820*/  DADD R4, RZ, -R6 ;  /* 0x00000000ff047229 */ /* 0x000fd40000000806 */
[----:B------:R-:W-:Y:S02]  /*0830*/  FSEL R26, R6, R4, !P0 ;  /* 0x00000004061a7208 */ /* 0x000fe40004000000 */
[----:B------:R-:W-:Y:S01]  /*0840*/  FSEL R27, R7, R5, !P0 ;  /* 0x00000005071b7208 */ /* 0x000fe20004000000 */
[----:B------:R-:W-:Y:S06]  /*0850*/  @!P1 BRA `(.L_x_19) ;  /* 0x0000000000549947 */ /* 0x000fec0003800000 */
[----:B------:R-:W-:Y:S01]  /*0860*/  UMOV UR8, 0x6dc9c883 ;  /* 0x6dc9c88300087882 */ /* 0x000fe20000000000 */
[----:B------:R-:W-:Y:S01]  /*0870*/  UMOV UR9, 0x3fe45f30 ;  /* 0x3fe45f3000097882 */ /* 0x000fe20000000000 */
[C---:B------:R-:W-:Y:S02]  /*0880*/  DSETP.GE.AND P0, PT, |R2|.reuse, 2.14748364800000000000e+09, PT ;  /* 0x41e000000200742a */ /* 0x040fe40003f06200 */
        /* <DEDUP_REMOVED lines=17> */
[----:B------:R-:W-:-:S07]  /*09a0*/  IMAD.MOV.U32 R30, RZ, RZ, R4 ;  /* 0x000000ffff1e7224 */ /* 0x000fce00078e0004 */
.L_x_19:
[----:B------:R-:W-:Y:S05]  /*09b0*/  BSYNC.RECONVERGENT B0 ;  /* 0x0000000000007941 */ /* 0x000fea0003800200 */
.L_x_18:
        /* <DEDUP_REMOVED lines=9> */
[----:B------:R-:W-:Y:S01]  /*0a50*/  DADD R24, R24, -29 ;  /* 0xc03d000018187429 */ /* 0x000fe20000000000 */
[----:B------:R-:W-:Y:S01]  /*0a60*/  IMAD.MOV.U32 R31, RZ, RZ, 0x3da8ff83 ;  /* 0x3da8ff83ff1f7424 */ /* 0x000fe200078e00ff */
[----:B------:R-:W-:Y:S01]  /*0a70*/  ISETP.NE.U32.AND P0, PT, R2, 0x1, PT ;  /* 0x000000010200780c */ /* 0x000fe20003f05070 */
[----:B------:R-:W-:Y:S01]  /*0a80*/  DMUL R2, R28, R28 ;  /* 0x0000001c1c027228 */ /* 0x000fe20000000000 */
[----:B------:R-:W-:Y:S02]  /*0a90*/  BSSY.RECONVERGENT B0, `(.L_x_20) ;  /* 0x000002c000007945 */ /* 0x000fe40003800200 */
[----:B------:R-:W-:-:S02]  /*0aa0*/  FSEL R34, R34, -8.06006814911005101289e+34, !P0 ;  /* 0xf9785eba22227808 */ /* 0x000fc40004000000 */
[----:B------:R-:W-:Y:S02]  /*0ab0*/  FSEL R35, -R31, 0.11223486810922622681, !P0 ;  /* 0x3de5db651f237808 */ /* 0x000fe40004000100 */
[----:B------:R-:W-:-:S04]  /*0ac0*/  FSETP.GEU.AND P1, PT, |R25|, 6.5827683646048100446e-37, PT ;  /* 0x036000001900780b */ /* 0x000fc80003f2e200 */
[----:B--2---:R-:W-:-:S08]  /*0ad0*/  DFMA R4, R2, R34, R4 ;  /* 0x000000220204722b */ /* 0x004fd00000000004 */
[----:B------:R-:W-:Y:S01]  /*0ae0*/  DFMA R4, R2, R4, R6 ;  /* 0x000000040204722b */ /* 0x000fe20000000006 */
[----:B------:R-:W-:Y:S02]  /*0af0*/  IMAD.MOV.U32 R6, RZ, RZ, -0x66666666 ;  /* 0x9999999aff067424 */ /* 0x000fe400078e00ff */
[----:B------:R-:W-:-:S05]  /*0b00*/  IMAD.MOV.U32 R7, RZ, RZ, 0x3fb99999 ;  /* 0x3fb99999ff077424 */ /* 0x000fca00078e00ff */
[----:B---3--:R-:W-:Y:S02]  /*0b10*/  DFMA R8, R2, R4, R8 ;  /* 0x000000040208722b */ /* 0x008fe40000000008 */
[----:B------:R-:W0:Y:S01]  /*0b20*/  MUFU.RCP64H R5, 0.099999964237213134766 ;  /* 0x3fb9999900057908 */ /* 0x000e220000001800 */
[----:B------:R-:W-:-:S05]  /*0b30*/  IMAD.MOV.U32 R4, RZ, RZ, 0x1 ;  /* 0x00000001ff047424 */ /* 0x000fca00078e00ff */
[----:B------:R-:W-:-:S08]  /*0b40*/  DFMA R8, R2, R8, R10 ;  /* 0x000000080208722b */ /* 0x000fd0000000000a */
[----:B-----5:R-:W-:Y:S02]  /*0b50*/  DFMA R8, R2, R8, R12 ;  /* 0x000000080208722b */ /* 0x020fe4000000000c */
[----:B0-----:R-:W-:-:S06]  /*0b60*/  DFMA R10, R4, -R6, 1 ;  /* 0x3ff00000040a742b */ /* 0x001fcc0000000806 */
[----:B------:R-:W-:Y:S02]  /*0b70*/  DFMA R8, R2, R8, R14 ;  /* 0x000000080208722b */ /* 0x000fe4000000000e */
[----:B------:R-:W-:-:S06]  /*0b80*/  DFMA R10, R10, R10, R10 ;  /* 0x0000000a0a0a722b */ /* 0x000fcc000000000a */
[----:B------:R-:W-:Y:S02]  /*0b90*/  DFMA R28, R8, R28, R28 ;  /* 0x0000001c081c722b */ /* 0x000fe4000000001c */
[----:B------:R-:W-:Y:S02]  /*0ba0*/  DFMA R2, R2, R8, 1 ;  /* 0x3ff000000202742b */ /* 0x000fe40000000008 */
[----:B------:R-:W-:-:S08]  /*0bb0*/  DFMA R10, R4, R10, R4 ;  /* 0x0000000a040a722b */ /* 0x000fd00000000004 */
[----:B------:R-:W-:Y:S01]  /*0bc0*/  FSEL R8, R2, R28, !P0 ;  /* 0x0000001c02087208 */ /* 0x000fe20004000000 */
[----:B------:R-:W-:Y:S01]  /*0bd0*/  DFMA R4, R10, -R6, 1 ;  /* 0x3ff000000a04742b */ /* 0x000fe20000000806 */
[----:B------:R-:W-:Y:S02]  /*0be0*/  FSEL R9, R3, R29, !P0 ;  /* 0x0000001d03097208 */ /* 0x000fe40004000000 */
[----:B------:R-:W-:-:S04]  /*0bf0*/  LOP3.LUT P0, RZ, R30, 0x2, RZ, 0xc0, !PT ;  /* 0x000000021eff7812 */ /* 0x000fc8000780c0ff */
[----:B------:R-:W-:Y:S02]  /*0c00*/  DADD R2, RZ, -R8 ;  /* 0x00000000ff027229 */ /* 0x000fe40000000808 */
[----:B------:R-:W-:-:S08]  /*0c10*/  DFMA R4, R10, R4, R10 ;  /* 0x000000040a04722b */ /* 0x000fd0000000000a */
[----:B------:R-:W-:Y:S02]  /*0c20*/  FSEL R2, R8, R2, !P0 ;  /* 0x0000000208027208 */ /* 0x000fe40004000000 */
[----:B------:R-:W-:Y:S01]  /*0c30*/  FSEL R3, R9, R3, !P0 ;  /* 0x0000000309037208 */ /* 0x000fe20004000000 */
[----:B------:R-:W-:-:S05]  /*0c40*/  DMUL R8, R24, R4 ;  /* 0x0000000418087228 */ /* 0x000fca0000000000 */
[----:B----4-:R-:W-:-:S03]  /*0c50*/  DMUL R2, R16, R2 ;  /* 0x0000000210027228 */ /* 0x010fc60000000000 */
[----:B------:R-:W-:-:S05]  /*0c60*/  DFMA R6, R8, -R6, R24 ;  /* 0x800000060806722b */ /* 0x000fca0000000018 */
[----:B------:R-:W-:-:S03]  /*0c70*/  DFMA R26, R18, R26, R2 ;  /* 0x0000001a121a722b */ /* 0x000fc60000000002 */
[----:B------:R-:W-:-:S07]  /*0c80*/  DFMA R2, R4, R6, R8 ;  /* 0x000000060402722b */ /* 0x000fce0000000008 */
[----:B------:R-:W0:Y:S03]  /*0c90*/  F2I.F64.TRUNC R26, R26 ;  /* 0x0000001a001a7311 */ /* 0x000e26000030d100 */
[----:B------:R-:W-:-:S05]  /*0ca0*/  FFMA R4, RZ, 1.4499999284744262695, R3 ;  /* 0x3fb99999ff047823 */ /* 0x000fca0000000003 */
[----:B------:R-:W-:Y:S02]  /*0cb0*/  FSETP.GT.AND P0, PT, |R4|, 1.469367938527859385e-39, PT ;  /* 0x001000000400780b */ /* 0x000fe40003f04200 */
[----:B0-----:R-:W-:-:S04]  /*0cc0*/  LEA.HI R13, R26, R26, RZ, 0x1 ;  /* 0x0000001a1a0d7211 */ /* 0x001fc800078f08ff */
[----:B------:R-:W-:-:S07]  /*0cd0*/  LEA.HI.SX32 R13, R13, UR4, 0x1f ;  /* 0x000000040d0d7c11 */ /* 0x000fce000f8ffaff */
[----:B------:R-:W-:Y:S05]  /*0ce0*/  @P0 BRA P1, `(.L_x_21) ;  /* 0x0000000000180947 */ /* 0x000fea0000800000 */
[----:B------:R-:W-:Y:S01]  /*0cf0*/  IMAD.MOV.U32 R6, RZ, RZ, R24 ;  /* 0x000000ffff067224 */ /* 0x000fe200078e0018 */
[----:B------:R-:W-:Y:S01]  /*0d00*/  MOV R10, 0xd50 ;  /* 0x00000d50000a7802 */ /* 0x000fe20000000f00 */
[----:B------:R-:W-:Y:S02]  /*0d10*/  IMAD.MOV.U32 R7, RZ, RZ, R25 ;  /* 0x000000ffff077224 */ /* 0x000fe400078e0019 */
[----:B------:R-:W-:Y:S02]  /*0d20*/  IMAD.MOV.U32 R4, RZ, RZ, -0x66666666 ;  /* 0x9999999aff047424 */ /* 0x000fe400078e00ff */
[----:B------:R-:W-:-:S07]  /*0d30*/  IMAD.MOV.U32 R5, RZ, RZ, 0x3fb99999 ;  /* 0x3fb99999ff057424 */ /* 0x000fce00078e00ff */
[----:B------:R-:W-:Y:S05]  /*0d40*/  CALL.REL.NOINC `($__internal_0_$__cuda_sm20_div_rn_f64_full) ;  /* 0x0000000c00007944 */ /* 0x000fea0003c00000 */
.L_x_21:
[----:B------:R-:W-:Y:S05]  /*0d50*/  BSYNC.RECONVERGENT B0 ;  /* 0x0000000000007941 */ /* 0x000fea0003800200 */
.L_x_20:
[----:B------:R-:W0:Y:S01]  /*0d60*/  MUFU.RCP64H R7, 180 ;  /* 0x4066800000077908 */ /* 0x000e220000001800 */
[----:B------:R-:W-:Y:S01]  /*0d70*/  DADD R2, R2, 0.5 ;  /* 0x3fe0000002027429 */ /* 0x000fe20000000000 */
[----:B------:R-:W-:Y:S01]  /*0d80*/  IMAD.MOV.U32 R8, RZ, RZ, 0x0 ;  /* 0x00000000ff087424 */ /* 0x000fe200078e00ff */
[----:B------:R-:W1:Y:S01]  /*0d90*/  LDC.64 R4, c[0x0][0x398] ;  /* 0x0000e600ff047b82 */ /* 0x000e620000000a00 */
[----:B------:R-:W-:Y:S02]  /*0da0*/  IMAD.MOV.U32 R9, RZ, RZ, 0x40668000 ;  /* 0x40668000ff097424 */ /* 0x000fe400078e00ff */
[----:B------:R-:W-:Y:S02]  /*0db0*/  IMAD.MOV.U32 R6, RZ, RZ, 0x1 ;  /* 0x00000001ff067424 */ /* 0x000fe400078e00ff */
[----:B------:R-:W-:-:S03]  /*0dc0*/  IMAD.MOV.U32 R15, RZ, RZ, 0x1 ;  /* 0x00000001ff0f7424 */ /* 0x000fc600078e00ff */
[----:B------:R-:W2:Y:S01]  /*0dd0*/  F2I.F64.TRUNC R2, R2 ;  /* 0x0000000200027311 */ /* 0x000ea2000030d100 */
[----:B0-----:R-:W-:-:S08]  /*0de0*/  DFMA R10, R6, -R8, 1 ;  /* 0x3ff00000060a742b */ /* 0x001fd00000000808 */
[----:B------:R-:W-:Y:S01]  /*0df0*/  DFMA R10, R10, R10, R10 ;  /* 0x0000000a0a0a722b */ /* 0x000fe2000000000a */
[----:B--2---:R-:W-:Y:S02]  /*0e00*/  IMAD R13, R13, UR5, R2 ;  /* 0x000000050d0d7c24 */ /* 0x004fe4000f8e0202 */
[----:B------:R-:W-:Y:S02]  /*0e10*/  IMAD.MOV.U32 R2, RZ, RZ, -0x66666666 ;  /* 0x9999999aff027424 */ /* 0x000fe400078e00ff */
[----:B------:R-:W-:Y:S01]  /*0e20*/  IMAD.MOV.U32 R3, RZ, RZ, 0x3fb99999 ;  /* 0x3fb99999ff037424 */ /* 0x000fe200078e00ff */
[----:B------:R-:W-:Y:S01]  /*0e30*/  UMOV UR8, 0x54442d18 ;  /* 0x54442d1800087882 */ /* 0x000fe20000000000 */
[----:B------:R-:W-:Y:S01]  /*0e40*/  UMOV UR9, 0x400921fb ;  /* 0x400921fb00097882 */ /* 0x000fe20000000000 */
[----:B------:R-:W-:Y:S01]  /*0e50*/  DFMA R10, R6, R10, R6 ;  /* 0x0000000a060a722b */ /* 0x000fe20000000006 */
[----:B-1----:R-:W-:Y:S02]  /*0e60*/  IMAD.WIDE R4, R13, 0x4, R4 ;  /* 0x000000040d047825 */ /* 0x002fe400078e0204 */
[----:B------:R-:W-:-:S03]  /*0e70*/  DFMA R22, R22, R2, 119 ;  /* 0x405dc0001616742b */ /* 0x000fc60000000002 */
[----:B------:R0:W-:Y:S01]  /*0e80*/  REDG.E.ADD.STRONG.GPU desc[UR6][R4.64], R15 ;  /* 0x0000000f0400798e */ /* 0x0001e2000c12e106 */
[----:B------:R-:W-:Y:S01]  /*0e90*/  BSSY.RECONVERGENT B0, `(.L_x_22) ;  /* 0x000000f000007945 */ /* 0x000fe20003800200 */
[----:B------:R-:W-:-:S03]  /*0ea0*/  DFMA R8, R10, -R8, 1 ;  /* 0x3ff000000a08742b */ /* 0x000fc60000000808 */
[----:B------:R-:W-:-:S05]  /*0eb0*/  DMUL R6, R22, UR8 ;  /* 0x0000000816067c28 */ /* 0x000fca0008000000 */
[----:B------:R-:W-:-:S05]  /*0ec0*/  DFMA R8, R10, R8, R10 ;  /* 0x000000080a08722b */ /* 0x000fca000000000a */
[----:B------:R-:W-:-:S03]  /*0ed0*/  FSETP.GEU.AND P1, PT, |R7|, 6.5827683646048100446e-37, PT ;  /* 0x036000000700780b */ /* 0x000fc60003f2e200 */
[----:B------:R-:W-:-:S08]  /*0ee0*/  DMUL R2, R8, R6 ;  /* 0x0000000608027228 */ /* 0x000fd00000000000 */
[----:B0-----:R-:W-:-:S08]  /*0ef0*/  DFMA R4, R2, -180, R6 ;  /* 0xc06680000204782b */ /* 0x001fd00000000006 */
[----:B------:R-:W-:-:S10]  /*0f00*/  DFMA R2, R8, R4, R2 ;  /* 0x000000040802722b */ /* 0x000fd40000000002 */
[----:B------:R-:W-:-:S05]  /*0f10*/  FFMA R4, RZ, 3.6015625, R3 ;  /* 0x40668000ff047823 */ /* 0x000fca0000000003 */
[----:B------:R-:W-:-:S13]  /*0f20*/  FSETP.GT.AND P0, PT, |R4|, 1.469367938527859385e-39, PT ;  /* 0x001000000400780b */ /* 0x000fda0003f04200 */
[----:B------:R-:W-:Y:S05]  /*0f30*/  @P0 BRA P1, `(.L_x_23) ;  /* 0x0000000000100947 */ /* 0x000fea0000800000 */
[----:B------:R-:W-:Y:S01]  /*0f40*/  IMAD.MOV.U32 R4, RZ, RZ, RZ ;  /* 0x000000ffff047224 */ /* 0x000fe200078e00ff */
[----:B------:R-:W-:Y:S01]  /*0f50*/  MOV R10, 0xf80 ;  /* 0x00000f80000a7802 */ /* 0x000fe20000000f00 */
[----:B------:R-:W-:-:S07]  /*0f60*/  IMAD.MOV.U32 R5, RZ, RZ, 0x40668000 ;  /* 0x40668000ff057424 */ /* 0x000fce00078e00ff */
[----:B------:R-:W-:Y:S05]  /*0f70*/  CALL.REL.NOINC `($__internal_0_$__cuda_sm20_div_rn_f64_full) ;  /* 0x0000000800747944 */ /* 0x000fea0003c00000 */
.L_x_23:
[----:B------:R-:W-:Y:S05]  /*0f80*/  BSYNC.RECONVERGENT B0 ;  /* 0x0000000000007941 */ /* 0x000fea0003800200 */
.L_x_22:
        /* <DEDUP_REMOVED lines=25> */
[----:B------:R-:W-:Y:S05]  /*1120*/  CALL.REL.NOINC `($_Z11houghKerneliiPhiiPi$__internal_trig_reduction_slowpathd) ;  /* 0x0000000c00787944 */ /* 0x000fea0003c00000 */
[----:B------:R-:W-:Y:S02]  /*1130*/  IMAD.MOV.U32 R24, RZ, RZ, R28 ;  /* 0x000000ffff187224 */ /* 0x000fe400078e001c */
[----:B------:R-:W-:-:S07]  /*1140*/  IMAD.MOV.U32 R25, RZ, RZ, R29 ;  /* 0x000000ffff197224 */ /* 0x000fce00078e001d */
.L_x_27:
[----:B------:R-:W-:Y:S05]  /*1150*/  BSYNC.RECONVERGENT B1 ;  /* 0x0000000000017941 */ /* 0x000fea0003800200 */
.L_x_26:
[----:B------:R-:W-:-:S07]  /*1160*/  VIADD R26, R4, 0x1 ;  /* 0x00000001041a7836 */ /* 0x000fce0000000000 */
.L_x_25:
[----:B------:R-:W-:Y:S05]  /*1170*/  BSYNC.RECONVERGENT B0 ;  /* 0x0000000000007941 */ /* 0x000fea0003800200 */
.L_x_24:
[----:B------:R-:W-:-:S05]  /*1180*/  IMAD.SHL.U32 R4, R26, 0x40, RZ ;  /* 0x000000401a047824 */ /* 0x000fca00078e00ff */
[----:B------:R-:W-:-:S04]  /*1190*/  LOP3.LUT R4, R4, 0x40, RZ, 0xc0, !PT ;  /* 0x0000004004047812 */ /* 0x000fc800078ec0ff */
[----:B------:R-:W-:-:S05]  /*11a0*/  IADD3 R30, P0, PT, R4, UR10, RZ ;  /* 0x0000000a041e7c10 */ /* 0x000fca000ff1e0ff */
[----:B------:R-:W-:-:S05]  /*11b0*/  IMAD.X R31, RZ, RZ, UR11, P0 ;  /* 0x0000000bff1f7e24 */ /* 0x000fca00080e06ff */
[----:B------:R-:W2:Y:S04]  /*11c0*/  LDG.E.128.CONSTANT R4, desc[UR6][R30.64] ;  /* 0x000000061e047981 */ /* 0x000ea8000c1e9d00 */
[----:B------:R-:W3:Y:S04]  /*11d0*/  LDG.E.128.CONSTANT R8, desc[UR6][R30.64+0x10] ;  /* 0x000010061e087981 */ /* 0x000ee8000c1e9d00 */
[----:B------:R-:W4:Y:S01]  /*11e0*/  LDG.E.128.CONSTANT R12, desc[UR6][R30.64+0x20] ;  /* 0x000020061e0c7981 */ /* 0x000f22000c1e9d00 */
        /* <DEDUP_REMOVED lines=13> */
[----:B----4-:R-:W-:-:S08]  /*12c0*/  DFMA R4, R28, R4, R12 ;  /* 0x000000041c04722b */ /* 0x010fd0000000000c */
[----:B------:R-:W-:-:S08]  /*12d0*/  DFMA R4, R28, R4, R14 ;  /* 0x000000041c04722b */ /* 0x000fd0000000000e */
[----:B------:R-:W-:Y:S02]  /*12e0*/  DFMA R24, R4, R24, R24 ;  /* 0x000000180418722b */ /* 0x000fe40000000018 */
[----:B------:R-:W-:Y:S02]  /*12f0*/  DFMA R4, R28, R4, 1 ;  /* 0x3ff000001c04742b */ /* 0x000fe40000000004 */
[----:B------:R-:W-:-:S08]  /*1300*/  @!P1 DMUL R28, RZ, R2 ;  /* 0x00000002ff1c9228 */ /* 0x000fd00000000000 */
[----:B------:R-:W-:Y:S02]  /*1310*/  FSEL R6, R4, R24, !P0 ;  /* 0x0000001804067208 */ /* 0x000fe40004000000 */
[----:B------:R-:W-:Y:S02]  /*1320*/  FSEL R7, R5, R25, !P0 ;  /* 0x0000001905077208 */ /* 0x000fe40004000000 */
[----:B------:R-:W-:Y:S01]  /*1330*/  LOP3.LUT P0, RZ, R26, 0x2, RZ, 0xc0, !PT ;  /* 0x000000021aff7812 */ /* 0x000fe2000780c0ff */
[----:B------:R-:W-:-:S03]  /*1340*/  @!P1 IMAD.MOV.U32 R26, RZ, RZ, RZ ;  /* 0x000000ffff1a9224 */ /* 0x000fc600078e00ff */
        /* <DEDUP_REMOVED lines=24> */
[----:B------:R-:W-:-:S07]  /*14d0*/  IMAD.MOV.U32 R26, RZ, RZ, R4 ;  /* 0x000000ffff1a7224 */ /* 0x000fce00078e0004 */
.L_x_29:
[----:B------:R-:W-:Y:S05]  /*14e0*/  BSYNC.RECONVERGENT B0 ;  /* 0x0000000000007941 */ /* 0x000fea0003800200 */
.L_x_28:
        /* <DEDUP_REMOVED lines=25> */
[----:B----4-:R-:W-:Y:S02]  /*1680*/  DFMA R8, R2, R8, R12 ;  /* 0x000000080208722b */ /* 0x010fe4000000000c */
        /* <DEDUP_REMOVED lines=15> */
[----:B------:R-:W-:-:S03]  /*1780*/  DMUL R2, R16, R2 ;  /* 0x0000000210027228 */ /* 0x000fc60000000000 */
        /* <DEDUP_REMOVED lines=15> */
.L_x_31:
[----:B------:R-:W-:Y:S05]  /*1880*/  BSYNC.RECONVERGENT B0 ;  /* 0x0000000000007941 */ /* 0x000fea0003800200 */
.L_x_30:
[----:B------:R-:W-:Y:S01]  /*1890*/  DADD R2, R2, 0.5 ;  /* 0x3fe0000002027429 */ /* 0x000fe20000000000 */
[----:B------:R-:W-:Y:S01]  /*18a0*/  VIADD R0, R0, 0x1 ;  /* 0x0000000100007836 */ /* 0x000fe20000000000 */
[----:B------:R-:W0:Y:S01]  /*18b0*/  LDC.64 R4, c[0x0][0x398] ;  /* 0x0000e600ff047b82 */ /* 0x000e220000000a00 */
[----:B------:R-:W-:Y:S02]  /*18c0*/  IMAD.MOV.U32 R7, RZ, RZ, 0x1 ;  /* 0x00000001ff077424 */ /* 0x000fe400078e00ff */
[----:B------:R-:W1:Y:S08]  /*18d0*/  I2F.F64 R22, R0 ;  /* 0x0000000000167312 */ /* 0x000e700000201c00 */
[----:B------:R-:W2:Y:S01]  /*18e0*/  F2I.F64.TRUNC R2, R2 ;  /* 0x0000000200027311 */ /* 0x000ea2000030d100 */
[----:B-1----:R-:W-:Y:S01]  /*18f0*/  DSETP.GEU.AND P0, PT, R22, R20, PT ;  /* 0x000000141600722a */ /* 0x002fe20003f0e000 */
[----:B--2---:R-:W-:-:S04]  /*1900*/  IMAD R13, R13, UR5, R2 ;  /* 0x000000050d0d7c24 */ /* 0x004fc8000f8e0202 */
[----:B0-----:R-:W-:-:S05]  /*1910*/  IMAD.WIDE R4, R13, 0x4, R4 ;  /* 0x000000040d047825 */ /* 0x001fca00078e0204 */
[----:B------:R0:W-:Y:S04]  /*1920*/  REDG.E.ADD.STRONG.GPU desc[UR6][R4.64], R7 ;  /* 0x000000070400798e */ /* 0x0001e8000c12e106 */
[----:B------:R-:W-:Y:S05]  /*1930*/  @!P0 BRA `(.L_x_32) ;  /* 0xffffffe8004c8947 */ /* 0x000fea000383ffff */
[----:B------:R-:W-:Y:S05]  /*1940*/  EXIT ;  /* 0x000000000000794d */ /* 0x000fea0003800000 */
        .weak           $__internal_0_$__cuda_sm20_div_rn_f64_full
        .type           $__internal_0_$__cuda_sm20_div_rn_f64_full,@function
        .size           $__internal_0_$__cuda_sm20_div_rn_f64_full,($_Z11houghKerneliiPhiiPi$__internal_trig_reduction_slowpathd - $__internal_0_$__cuda_sm20_div_rn_f64_full)
$__internal_0_$__cuda_sm20_div_rn_f64_full:
[C---:B------:R-:W-:Y:S01]  /*1950*/  FSETP.GEU.AND P0, PT, |R5|.reuse, 1.469367938527859385e-39, PT ;  /* 0x001000000500780b */ /* 0x040fe20003f0e200 */
[----:B------:R-:W-:Y:S01]  /*1960*/  IMAD.MOV.U32 R14, RZ, RZ, 0x1 ;  /* 0x00000001ff0e7424 */ /* 0x000fe200078e00ff */
[----:B------:R-:W-:Y:S01]  /*1970*/  LOP3.LUT R2, R5, 0x800fffff, RZ, 0xc0, !PT ;  /* 0x800fffff05027812 */ /* 0x000fe200078ec0ff */
[----:B------:R-:W-:Y:S01]  /*1980*/  BSSY.RECONVERGENT B1, `(.L_x_33) ;  /* 0x0000054000017945 */ /* 0x000fe20003800200 */
[C---:B------:R-:W-:Y:S02]  /*1990*/  FSETP.GEU.AND P2, PT, |R7|.reuse, 1.469367938527859385e-39, PT ;  /* 0x001000000700780b */ /* 0x040fe40003f4e200 */
[----:B------:R-:W-:Y:S01]  /*19a0*/  LOP3.LUT R3, R2, 0x3ff00000, RZ, 0xfc, !PT ;  /* 0x3ff0000002037812 */ /* 0x000fe200078efcff */
[----:B------:R-:W-:Y:S01]  /*19b0*/  IMAD.MOV.U32 R2, RZ, RZ, R4 ;  /* 0x000000ffff027224 */ /* 0x000fe200078e0004 */
[----:B------:R-:W-:Y:S02]  /*19c0*/  LOP3.LUT R11, R7, 0x7ff00000, RZ, 0xc0, !PT ;  /* 0x7ff00000070b7812 */ /* 0x000fe400078ec0ff */
[----:B------:R-:W-:-:S03]  /*19d0*/  LOP3.LUT R30, R5, 0x7ff00000, RZ, 0xc0, !PT ;  /* 0x7ff00000051e7812 */ /* 0x000fc600078ec0ff */
[----:B------:R-:W-:Y:S01]  /*19e0*/  @!P0 DMUL R2, R4, 8.98846567431157953865e+307 ;  /* 0x7fe0000004028828 */ /* 0x000fe20000000000 */
[----:B------:R-:W-:Y:S01]  /*19f0*/  ISETP.GE.U32.AND P1, PT, R11, R30, PT ;  /* 0x0000001e0b00720c */ /* 0x000fe20003f26070 */
[----:B------:R-:W-:Y:S02]  /*1a00*/  IMAD.MOV.U32 R31, RZ, RZ, R11 ;  /* 0x000000ffff1f7224 */ /* 0x000fe400078e000b */
[----:B------:R-:W-:Y:S02]  /*1a10*/  @!P2 LOP3.LUT R12, R5, 0x7ff00000, RZ, 0xc0, !PT ;  /* 0x7ff00000050ca812 */ /* 0x000fe400078ec0ff */
[----:B------:R-:W0:Y:S02]  /*1a20*/  MUFU.RCP64H R15, R3 ;  /* 0x00000003000f7308 */ /* 0x000e240000001800 */
[----:B------:R-:W-:Y:S01]  /*1a30*/  @!P2 ISETP.GE.U32.AND P3, PT, R11, R12, PT ;  /* 0x0000000c0b00a20c */ /* 0x000fe20003f66070 */
[----:B------:R-:W-:Y:S01]  /*1a40*/  IMAD.MOV.U32 R12, RZ, RZ, 0x1ca00000 ;  /* 0x1ca00000ff0c7424 */ /* 0x000fe200078e00ff */
[----:B------:R-:W-:-:S04]  /*1a50*/  @!P0 LOP3.LUT R30, R3, 0x7ff00000, RZ, 0xc0, !PT ;  /* 0x7ff00000031e8812 */ /* 0x000fc800078ec0ff */
[----:B------:R-:W-:Y:S01]  /*1a60*/  @!P2 SEL R27, R12, 0x63400000, !P3 ;  /* 0x634000000c1ba807 */ /* 0x000fe20005800000 */
[----:B------:R-:W-:-:S03]  /*1a70*/  VIADD R33, R30, 0xffffffff ;  /* 0xffffffff1e217836 */ /* 0x000fc60000000000 */
[----:B------:R-:W-:-:S04]  /*1a80*/  @!P2 LOP3.LUT R28, R27, 0x80000000, R7, 0xf8, !PT ;  /* 0x800000001b1ca812 */ /* 0x000fc800078ef807 */
[----:B------:R-:W-:Y:S01]  /*1a90*/  @!P2 LOP3.LUT R29, R28, 0x100000, RZ, 0xfc, !PT ;  /* 0x001000001c1da812 */ /* 0x000fe200078efcff */
[----:B0-----:R-:W-:Y:S01]  /*1aa0*/  DFMA R8, R14, -R2, 1 ;  /* 0x3ff000000e08742b */ /* 0x001fe20000000802 */
[----:B------:R-:W-:-:S07]  /*1ab0*/  @!P2 IMAD.MOV.U32 R28, RZ, RZ, RZ ;  /* 0x000000ffff1ca224 */ /* 0x000fce00078e00ff */
[----:B------:R-:W-:-:S08]  /*1ac0*/  DFMA R8, R8, R8, R8 ;  /* 0x000000080808722b */ /* 0x000fd00000000008 */
[----:B------:R-:W-:Y:S01]  /*1ad0*/  DFMA R14, R14, R8, R14 ;  /* 0x000000080e0e722b */ /* 0x000fe2000000000e */
[----:B------:R-:W-:Y:S01]  /*1ae0*/  SEL R9, R12, 0x63400000, !P1 ;  /* 0x634000000c097807 */ /* 0x000fe20004800000 */
[----:B------:R-:W-:-:S03]  /*1af0*/  IMAD.MOV.U32 R8, RZ, RZ, R6 ;  /* 0x000000ffff087224 */ /* 0x000fc600078e0006 */
[----:B------:R-:W-:-:S03]  /*1b00*/  LOP3.LUT R9, R9, 0x800fffff, R7, 0xf8, !PT ;  /* 0x800fffff09097812 */ /* 0x000fc600078ef807 */
[----:B------:R-:W-:-:S03]  /*1b10*/  DFMA R26, R14, -R2, 1 ;  /* 0x3ff000000e1a742b */ /* 0x000fc60000000802 */
[----:B------:R-:W-:-:S05]  /*1b20*/  @!P2 DFMA R8, R8, 2, -R28 ;  /* 0x400000000808a82b */ /* 0x000fca000000081c */
[----:B------:R-:W-:-:S05]  /*1b30*/  DFMA R26, R14, R26, R14 ;  /* 0x0000001a0e1a722b */ /* 0x000fca000000000e */
[----:B------:R-:W-:-:S03]  /*1b40*/  @!P2 LOP3.LUT R31, R9, 0x7ff00000, RZ, 0xc0, !PT ;  /* 0x7ff00000091fa812 */ /* 0x000fc600078ec0ff */
[----:B------:R-:W-:Y:S02]  /*1b50*/  DMUL R14, R26, R8 ;  /* 0x000000081a0e7228 */ /* 0x000fe40000000000 */
[----:B------:R-:W-:-:S05]  /*1b60*/  VIADD R32, R31, 0xffffffff ;  /* 0xffffffff1f207836 */ /* 0x000fca0000000000 */
[----:B------:R-:W-:Y:S01]  /*1b70*/  ISETP.GT.U32.AND P0, PT, R32, 0x7feffffe, PT ;  /* 0x7feffffe2000780c */ /* 0x000fe20003f04070 */
[----:B------:R-:W-:-:S03]  /*1b80*/  DFMA R28, R14, -R2, R8 ;  /* 0x800000020e1c722b */ /* 0x000fc60000000008 */
[----:B------:R-:W-:-:S05]  /*1b90*/  ISETP.GT.U32.OR P0, PT, R33, 0x7feffffe, P0 ;  /* 0x7feffffe2100780c */ /* 0x000fca0000704470 */
[----:B------:R-:W-:-:S08]  /*1ba0*/  DFMA R28, R26, R28, R14 ;  /* 0x0000001c1a1c722b */ /* 0x000fd0000000000e */
[----:B------:R-:W-:Y:S05]  /*1bb0*/  @P0 BRA `(.L_x_34) ;  /* 0x00000000006c0947 */ /* 0x000fea0003800000 */
[----:B------:R-:W-:Y:S01]  /*1bc0*/  LOP3.LUT R14, R5, 0x7ff00000, RZ, 0xc0, !PT ;  /* 0x7ff00000050e7812 */ /* 0x000fe200078ec0ff */
[----:B------:R-:W-:-:S03]  /*1bd0*/  IMAD.MOV.U32 R26, RZ, RZ, RZ ;  /* 0x000000ffff1a7224 */ /* 0x000fc600078e00ff */
[CC--:B------:R-:W-:Y:S02]  /*1be0*/  VIADDMNMX R6, R11.reuse, -R14.reuse, 0xb9600000, !PT ;  /* 0xb96000000b067446 */ /* 0x0c0fe4000780090e */
[----:B------:R-:W-:Y:S02]  /*1bf0*/  ISETP.GE.U32.AND P0, PT, R11, R14, PT ;  /* 0x0000000e0b00720c */ /* 0x000fe40003f06070 */
[----:B------:R-:W-:Y:S02]  /*1c00*/  VIMNMX R6, PT, PT, R6, 0x46a00000, PT ;  /* 0x46a0000006067848 */ /* 0x000fe40003fe0100 */
[----:B------:R-:W-:-:S05]  /*1c10*/  SEL R7, R12, 0x63400000, !P0 ;  /* 0x634000000c077807 */ /* 0x000fca0004000000 */
[----:B------:R-:W-:-:S04]  /*1c20*/  IMAD.IADD R6, R6, 0x1, -R7 ;  /* 0x0000000106067824 */ /* 0x000fc800078e0a07 */
[----:B------:R-:W-:-:S06]  /*1c30*/  VIADD R27, R6, 0x7fe00000 ;  /* 0x7fe00000061b7836 */ /* 0x000fcc0000000000 */
[----:B------:R-:W-:-:S10]  /*1c40*/  DMUL R14, R28, R26 ;  /* 0x0000001a1c0e7228 */ /* 0x000fd40000000000 */
[----:B------:R-:W-:-:S13]  /*1c50*/  FSETP.GTU.AND P0, PT, |R15|, 1.469367938527859385e-39, PT ;  /* 0x001000000f00780b */ /* 0x000fda0003f0c200 */
[----:B------:R-:W-:Y:S05]  /*1c60*/  @P0 BRA `(.L_x_35) ;  /* 0x0000000000940947 */ /* 0x000fea0003800000 */
[----:B------:R-:W-:Y:S01]  /*1c70*/  DFMA R2, R28, -R2, R8 ;  /* 0x800000021c02722b */ /* 0x000fe20000000008 */
[----:B------:R-:W-:-:S09]  /*1c80*/  IMAD.MOV.U32 R26, RZ, RZ, RZ ;  /* 0x000000ffff1a7224 */ /* 0x000fd200078e00ff */
[C---:B------:R-:W-:Y:S02]  /*1c90*/  FSETP.NEU.AND P0, PT, R3.reuse, RZ, PT ;  /* 0x000000ff0300720b */ /* 0x040fe40003f0d000 */
[----:B------:R-:W-:-:S04]  /*1ca0*/  LOP3.LUT R5, R3, 0x80000000, R5, 0x48, !PT ;  /* 0x8000000003057812 */ /* 0x000fc800078e4805 */
[----:B------:R-:W-:-:S07]  /*1cb0*/  LOP3.LUT R27, R5, R27, RZ, 0xfc, !PT ;  /* 0x0000001b051b7212 */ /* 0x000fce00078efcff */
[----:B------:R-:W-:Y:S05]  /*1cc0*/  @!P0 BRA `(.L_x_35) ;  /* 0x00000000007c8947 */ /* 0x000fea0003800000 */
[----:B------:R-:W-:Y:S01]  /*1cd0*/  IMAD.MOV R3, RZ, RZ, -R6 ;  /* 0x000000ffff037224 */ /* 0x000fe200078e0a06 */
[----:B------:R-:W-:Y:S01]  /*1ce0*/  DMUL.RP R26, R28, R26 ;  /* 0x0000001a1c1a7228 */ /* 0x000fe20000008000 */
[----:B------:R-:W-:-:S06]  /*1cf0*/  IMAD.MOV.U32 R2, RZ, RZ, RZ ;  /* 0x000000ffff027224 */ /* 0x000fcc00078e00ff */
[----:B------:R-:W-:-:S03]  /*1d00*/  DFMA R2, R14, -R2, R28 ;  /* 0x800000020e02722b */ /* 0x000fc6000000001c */
[----:B------:R-:W-:-:S03]  /*1d10*/  LOP3.LUT R5, R27, R5, RZ, 0x3c, !PT ;  /* 0x000000051b057212 */ /* 0x000fc600078e3cff */
[----:B------:R-:W-:-:S04]  /*1d20*/  IADD3 R2, PT, PT, -R6, -0x43300000, RZ ;  /* 0xbcd0000006027810 */ /* 0x000fc80007ffe1ff */
[----:B------:R-:W-:-:S04]  /*1d30*/  FSETP.NEU.AND P0, PT, |R3|, R2, PT ;  /* 0x000000020300720b */ /* 0x000fc80003f0d200 */
[----:B------:R-:W-:Y:S02]  /*1d40*/  FSEL R14, R26, R14, !P0 ;  /* 0x0000000e1a0e7208 */ /* 0x000fe40004000000 */
[----:B------:R-:W-:Y:S01]  /*1d50*/  FSEL R15, R5, R15, !P0 ;  /* 0x0000000f050f7208 */ /* 0x000fe20004000000 */
[----:B------:R-:W-:Y:S06]  /*1d60*/  BRA `(.L_x_35) ;  /* 0x0000000000547947 */ /* 0x000fec0003800000 */
.L_x_34:
[----:B------:R-:W-:-:S14]  /*1d70*/  DSETP.NAN.AND P0, PT, R6, R6, PT ;  /* 0x000000060600722a */ /* 0x000fdc0003f08000 */
[----:B------:R-:W-:Y:S05]  /*1d80*/  @P0 BRA `(.L_x_36) ;  /* 0x0000000000440947 */ /* 0x000fea0003800000 */
[----:B------:R-:W-:-:S14]  /*1d90*/  DSETP.NAN.AND P0, PT, R4, R4, PT ;  /* 0x000000040400722a */ /* 0x000fdc0003f08000 */
[----:B------:R-:W-:Y:S05]  /*1da0*/  @P0 BRA `(.L_x_37) ;  /* 0x0000000000300947 */ /* 0x000fea0003800000 */
[----:B------:R-:W-:Y:S01]  /*1db0*/  ISETP.NE.AND P0, PT, R31, R30, PT ;  /* 0x0000001e1f00720c */ /* 0x000fe20003f05270 */
[----:B------:R-:W-:Y:S02]  /*1dc0*/  IMAD.MOV.U32 R14, RZ, RZ, 0x0 ;  /* 0x00000000ff0e7424 */ /* 0x000fe400078e00ff */
[----:B------:R-:W-:-:S10]  /*1dd0*/  IMAD.MOV.U32 R15, RZ, RZ, -0x80000 ;  /* 0xfff80000ff0f7424 */ /* 0x000fd400078e00ff */
[----:B------:R-:W-:Y:S05]  /*1de0*/  @!P0 BRA `(.L_x_35) ;  /* 0x0000000000348947 */ /* 0x000fea0003800000 */
[----:B------:R-:W-:Y:S02]  /*1df0*/  ISETP.NE.AND P0, PT, R31, 0x7ff00000, PT ;  /* 0x7ff000001f00780c */ /* 0x000fe40003f05270 */
[----:B------:R-:W-:Y:S02]  /*1e00*/  LOP3.LUT R15, R7, 0x80000000, R5, 0x48, !PT ;  /* 0x80000000070f7812 */ /* 0x000fe400078e4805 */
[----:B------:R-:W-:-:S13]  /*1e10*/  ISETP.EQ.OR P0, PT, R30, RZ, !P0 ;  /* 0x000000ff1e00720c */ /* 0x000fda0004702670 */
[----:B------:R-:W-:Y:S01]  /*1e20*/  @P0 LOP3.LUT R2, R15, 0x7ff00000, RZ, 0xfc, !PT ;  /* 0x7ff000000f020812 */ /* 0x000fe200078efcff */
[----:B------:R-:W-:Y:S02]  /*1e30*/  @!P0 IMAD.MOV.U32 R14, RZ, RZ, RZ ;  /* 0x000000ffff0e8224 */ /* 0x000fe400078e00ff */
[----:B------:R-:W-:Y:S02]  /*1e40*/  @P0 IMAD.MOV.U32 R14, RZ, RZ, RZ ;  /* 0x000000ffff0e0224 */ /* 0x000fe400078e00ff */
[----:B------:R-:W-:Y:S01]  /*1e50*/  @P0 IMAD.MOV.U32 R15, RZ, RZ, R2 ;  /* 0x000000ffff0f0224 */ /* 0x000fe200078e0002 */
[----:B------:R-:W-:Y:S06]  /*1e60*/  BRA `(.L_x_35) ;  /* 0x0000000000147947 */ /* 0x000fec0003800000 */
.L_x_37:
[----:B------:R-:W-:Y:S01]  /*1e70*/  LOP3.LUT R15, R5, 0x80000, RZ, 0xfc, !PT ;  /* 0x00080000050f7812 */ /* 0x000fe200078efcff */
[----:B------:R-:W-:Y:S01]  /*1e80*/  IMAD.MOV.U32 R14, RZ, RZ, R4 ;  /* 0x000000ffff0e7224 */ /* 0x000fe200078e0004 */
[----:B------:R-:W-:Y:S06]  /*1e90*/  BRA `(.L_x_35) ;  /* 0x0000000000087947 */ /* 0x000fec0003800000 */
.L_x_36:
[----:B------:R-:W-:Y:S01]  /*1ea0*/  LOP3.LUT R15, R7, 0x80000, RZ, 0xfc, !PT ;  /* 0x00080000070f7812 */ /* 0x000fe200078efcff */
[----:B------:R-:W-:-:S07]  /*1eb0*/  IMAD.MOV.U32 R14, RZ, RZ, R6 ;  /* 0x000000ffff0e7224 */ /* 0x000fce00078e0006 */
.L_x_35:
[----:B------:R-:W-:Y:S05]  /*1ec0*/  BSYNC.RECONVERGENT B1 ;  /* 0x0000000000017941 */ /* 0x000fea0003800200 */
.L_x_33:
[----:B------:R-:W-:Y:S02]  /*1ed0*/  IMAD.MOV.U32 R11, RZ, RZ, 0x0 ;  /* 0x00000000ff0b7424 */ /* 0x000fe400078e00ff */
[----:B------:R-:W-:Y:S02]  /*1ee0*/  IMAD.MOV.U32 R2, RZ, RZ, R14 ;  /* 0x000000ffff027224 */ /* 0x000fe400078e000e */
[----:B------:R-:W-:Y:S01]  /*1ef0*/  IMAD.MOV.U32 R3, RZ, RZ, R15 ;  /* 0x000000ffff037224 */ /* 0x000fe200078e000f */
[----:B------:R-:W-:Y:S06]  /*1f00*/  RET.REL.NODEC R10 `(_Z11houghKerneliiPhiiPi) ;  /* 0xffffffe00a3c7950 */ /* 0x000fec0003c3ffff */
        .type           $_Z11houghKerneliiPhiiPi$__internal_trig_reduction_slowpathd,@function
        .size           $_Z11houghKerneliiPhiiPi$__internal_trig_reduction_slowpathd,(.L_x_47 - $_Z11houghKerneliiPhiiPi$__internal_trig_reduction_slowpathd)
$_Z11houghKerneliiPhiiPi$__internal_trig_reduction_slowpathd:
[----:B------:R-:W-:Y:S01]  /*1f10*/  SHF.R.U32.HI R7, RZ, 0x14, R5 ;  /* 0x00000014ff077819 */ /* 0x000fe20000011605 */
[----:B------:R-:W-:-:S03]  /*1f20*/  IMAD.MOV.U32 R8, RZ, RZ, RZ ;  /* 0x000000ffff087224 */ /* 0x000fc600078e00ff */
[----:B------:R-:W-:-:S04]  /*1f30*/  LOP3.LUT R4, R7, 0x7ff, RZ, 0xc0, !PT ;  /* 0x000007ff07047812 */ /* 0x000fc800078ec0ff */
[----:B------:R-:W-:-:S13]  /*1f40*/  ISETP.NE.AND P0, PT, R4, 0x7ff, PT ;  /* 0x000007ff0400780c */ /* 0x000fda0003f05270 */
[----:B------:R-:W-:Y:S05]  /*1f50*/  @!P0 BRA `(.L_x_38) ;  /* 0x0000000800588947 */ /* 0x000fea0003800000 */
[----:B------:R-:W-:Y:S01]  /*1f60*/  VIADD R4, R4, 0xfffffc00 ;  /* 0xfffffc0004047836 */ /* 0x000fe20000000000 */
[----:B------:R-:W-:Y:S01]  /*1f70*/  BSSY.RECONVERGENT B2, `(.L_x_39) ;  /* 0x0000030000027945 */ /* 0x000fe20003800200 */
[----:B------:R-:W-:-:S03]  /*1f80*/  CS2R R28, SRZ ;  /* 0x00000000001c7805 */ /* 0x000fc6000001ff00 */
[----:B------:R-:W-:Y:S02]  /*1f90*/  SHF.R.U32.HI R15, RZ, 0x6, R4 ;  /* 0x00000006ff0f7819 */ /* 0x000fe40000011604 */
[----:B------:R-:W-:Y:S02]  /*1fa0*/  ISETP.GE.U32.AND P0, PT, R4, 0x80, PT ;  /* 0x000000800400780c */ /* 0x000fe40003f06070 */
[C---:B------:R-:W-:Y:S02]  /*1fb0*/  IADD3 R8, PT, PT, -R15.reuse, 0x13, RZ ;  /* 0x000000130f087810 */ /* 0x040fe40007ffe1ff */
[----:B------:R-:W-:Y:S02]  /*1fc0*/  IADD3 R13, PT, PT, -R15, 0xf, RZ ;  /* 0x0000000f0f0d7810 */ /* 0x000fe40007ffe1ff */
[----:B------:R-:W-:-:S04]  /*1fd0*/  SEL R8, R8, 0x12, P0 ;  /* 0x0000001208087807 */ /* 0x000fc80000000000 */
[----:B------:R-:W-:-:S13]  /*1fe0*/  ISETP.GE.AND P0, PT, R13, R8, PT ;  /* 0x000000080d00720c */ /* 0x000fda0003f06270 */
[----:B------:R-:W-:Y:S05]  /*1ff0*/  @P0 BRA `(.L_x_40) ;  /* 0x00000000009c0947 */ /* 0x000fea0003800000 */
[----:B------:R-:W0:Y:S01]  /*2000*/  LDC.64 R10, c[0x0][0x358] ;  /* 0x0000d600ff0a7b82 */ /* 0x000e220000000a00 */
[C---:B------:R-:W-:Y:S01]  /*2010*/  SHF.L.U64.HI R9, R12.reuse, 0xb, R5 ;  /* 0x0000000b0c097819 */ /* 0x040fe20000010205 */
[----:B------:R-:W-:Y:S01]  /*2020*/  BSSY.RECONVERGENT B3, `(.L_x_41) ;  /* 0x0000023000037945 */ /* 0x000fe20003800200 */
[----:B------:R-:W-:Y:S01]  /*2030*/  IMAD.SHL.U32 R12, R12, 0x800, RZ ;  /* 0x000008000c0c7824 */ /* 0x000fe200078e00ff */
[----:B------:R-:W-:Y:S01]  /*2040*/  IADD3 R4, PT, PT, RZ, -R15, -R8 ;  /* 0x8000000fff047210 */ /* 0x000fe20007ffe808 */
[----:B------:R-:W-:Y:S01]  /*2050*/  IMAD.MOV.U32 R14, RZ, RZ, RZ ;  /* 0x000000ffff0e7224 */ /* 0x000fe200078e00ff */
[----:B------:R-:W-:Y:S02]  /*2060*/  CS2R R28, SRZ ;  /* 0x00000000001c7805 */ /* 0x000fe4000001ff00 */
[----:B------:R-:W-:-:S07]  /*2070*/  LOP3.LUT R9, R9, 0x80000000, RZ, 0xfc, !PT ;  /* 0x8000000009097812 */ /* 0x000fce00078efcff */
.L_x_42:
[----:B------:R-:W1:Y:S01]  /*2080*/  LDC.64 R30, c[0x4][RZ] ;  /* 0x01000000ff1e7b82 */ /* 0x000e620000000a00 */
[----:B0-----:R-:W-:Y:S02]  /*2090*/  R2UR UR8, R10 ;  /* 0x000000000a0872ca */ /* 0x001fe400000e0000 */
[----:B------:R-:W-:Y:S01]  /*20a0*/  R2UR UR9, R11 ;  /* 0x000000000b0972ca */ /* 0x000fe200000e0000 */
[----:B-1----:R-:W-:-:S12]  /*20b0*/  IMAD.WIDE R30, R13, 0x8, R30 ;  /* 0x000000080d1e7825 */ /* 0x002fd800078e021e */
[----:B------:R-:W2:Y:S01]  /*20c0*/  LDG.E.64.CONSTANT R30, desc[UR8][R30.64] ;  /* 0x000000081e1e7981 */ /* 0x000ea2000c1e9b00 */
[----:B------:R-:W-:Y:S02]  /*20d0*/  IMAD.MOV.U32 R32, RZ, RZ, R28 ;  /* 0x000000ffff207224 */ /* 0x000fe400078e001c */
[----:B------:R-:W-:Y:S02]  /*20e0*/  IMAD.MOV.U32 R33, RZ, RZ, R29 ;  /* 0x000000ffff217224 */ /* 0x000fe400078e001d */
[----:B------:R-:W-:Y:S02]  /*20f0*/  VIADD R4, R4, 0x1 ;  /* 0x0000000104047836 */ /* 0x000fe40000000000 */
[----:B------:R-:W-:Y:S02]  /*2100*/  VIADD R13, R13, 0x1 ;  /* 0x000000010d0d7836 */ /* 0x000fe40000000000 */
[----:B--2---:R-:W-:-:S04]  /*2110*/  IMAD.WIDE.U32 R32, P2, R30, R12, R32 ;  /* 0x0000000c1e207225 */ /* 0x004fc80007840020 */
[CC--:B------:R-:W-:Y:S02]  /*2120*/  IMAD R28, R30.reuse, R9.reuse, RZ ;  /* 0x000000091e1c7224 */ /* 0x0c0fe400078e02ff */
[----:B------:R-:W-:Y:S02]  /*2130*/  IMAD R15, R31, R12, RZ ;  /* 0x0000000c1f0f7224 */ /* 0x000fe400078e02ff */
[----:B------:R-:W-:Y:S01]  /*2140*/  IMAD.HI.U32 R29, R30, R9, RZ ;  /* 0x000000091e1d7227 */ /* 0x000fe200078e00ff */
[----:B------:R-:W-:-:S03]  /*2150*/  IADD3 R28, P0, PT, R28, R33, RZ ;  /* 0x000000211c1c7210 */ /* 0x000fc60007f1e0ff */
[----:B------:R-:W-:Y:S01]  /*2160*/  IMAD.X R30, RZ, RZ, R29, P2 ;  /* 0x000000ffff1e7224 */ /* 0x000fe200010e061d */
[----:B------:R-:W-:Y:S01]  /*2170*/  IADD3 R33, P1, PT, R15, R28, RZ ;  /* 0x0000001c0f217210 */ /* 0x000fe20007f3e0ff */
[----:B------:R-:W-:-:S04]  /*2180*/  IMAD.HI.U32 R15, R31, R12, RZ ;  /* 0x0000000c1f0f7227 */ /* 0x000fc800078e00ff */
[----:B------:R-:W-:Y:S01]  /*2190*/  IMAD.HI.U32 R29, R31, R9, RZ ;  /* 0x000000091f1d7227 */ /* 0x000fe200078e00ff */
[----:B------:R-:W-:-:S03]  /*21a0*/  IADD3.X R30, P0, PT, R15, R30, RZ, P0, !PT ;  /* 0x0000001e0f1e7210 */ /* 0x000fc6000071e4ff */
[----:B------:R-:W-:Y:S02]  /*21b0*/  IMAD R31, R31, R9, RZ ;  /* 0x000000091f1f7224 */ /* 0x000fe400078e02ff */
[----:B------:R-:W-:Y:S01]  /*21c0*/  IMAD.X R29, RZ, RZ, R29, P0 ;  /* 0x000000ffff1d7224 */ /* 0x000fe200000e061d */
[----:B------:R-:W-:Y:S01]  /*21d0*/  ISETP.NE.AND P0, PT, R4, -0xf, PT ;  /* 0xfffffff10400780c */ /* 0x000fe20003f05270 */
[C---:B------:R-:W-:Y:S01]  /*21e0*/  IMAD R28, R14.reuse, 0x8, R1 ;  /* 0x000000080e1c7824 */ /* 0x040fe200078e0201 */
[----:B------:R-:W-:Y:S01]  /*21f0*/  IADD3.X R30, P1, PT, R31, R30, RZ, P1, !PT ;  /* 0x0000001e1f1e7210 */ /* 0x000fe20000f3e4ff */
[----:B------:R-:W-:-:S03]  /*2200*/  VIADD R14, R14, 0x1 ;  /* 0x000000010e0e7836 */ /* 0x000fc60000000000 */
[----:B------:R0:W-:Y:S01]  /*2210*/  STL.64 [R28], R32 ;  /* 0x000000201c007387 */ /* 0x0001e20000100a00 */
[----:B------:R-:W-:Y:S02]  /*2220*/  IMAD.X R29, RZ, RZ, R29, P1 ;  /* 0x000000ffff1d7224 */ /* 0x000fe400008e061d */
[----:B0-----:R-:W-:-:S04]  /*2230*/  IMAD.MOV.U32 R28, RZ, RZ, R30 ;  /* 0x000000ffff1c7224 */ /* 0x001fc800078e001e */
[----:B------:R-:W-:Y:S05]  /*2240*/  @P0 BRA `(.L_x_42) ;  /* 0xfffffffc008c0947 */ /* 0x000fea000383ffff */
[----:B------:R-:W-:Y:S05]  /*2250*/  BSYNC.RECONVERGENT B3 ;  /* 0x0000000000037941 */ /* 0x000fea0003800200 */
.L_x_41:
[----:B------:R-:W-:-:S07]  /*2260*/  IMAD.MOV.U32 R13, RZ, RZ, R8 ;  /* 0x000000ffff0d7224 */ /* 0x000fce00078e0008 */
.L_x_40:
[----:B------:R-:W-:Y:S05]  /*2270*/  BSYNC.RECONVERGENT B2 ;  /* 0x0000000000027941 */ /* 0x000fea0003800200 */
.L_x_39:
[C---:B------:R-:W-:Y:S02]  /*2280*/  LOP3.LUT R4, R7.reuse, 0x7ff, RZ, 0xc0, !PT ;  /* 0x000007ff07047812 */ /* 0x040fe400078ec0ff */
[----:B------:R-:W-:-:S03]  /*2290*/  LOP3.LUT P0, R31, R7, 0x3f, RZ, 0xc0, !PT ;  /* 0x0000003f071f7812 */ /* 0x000fc6000780c0ff */
[----:B------:R-:W-:-:S05]  /*22a0*/  VIADD R4, R4, 0xfffffc00 ;  /* 0xfffffc0004047836 */ /* 0x000fca0000000000 */
[----:B------:R-:W-:-:S05]  /*22b0*/  SHF.R.U32.HI R4, RZ, 0x6, R4 ;  /* 0x00000006ff047819 */ /* 0x000fca0000011604 */
[----:B------:R-:W-:-:S04]  /*22c0*/  IMAD.IADD R4, R4, 0x1, R13 ;  /* 0x0000000104047824 */ /* 0x000fc800078e020d */
[----:B------:R-:W-:-:S05]  /*22d0*/  IMAD.U32 R35, R4, 0x8, R1 ;  /* 0x0000000804237824 */ /* 0x000fca00078e0001 */
[----:B------:R0:W-:Y:S04]  /*22e0*/  STL.64 [R35+-0x78], R28 ;  /* 0xffff881c23007387 */ /* 0x0001e80000100a00 */
[----:B------:R-:W2:Y:S04]  /*22f0*/  @P0 LDL.64 R12, [R1+0x8] ;  /* 0x00000800010c0983 */ /* 0x000ea80000100a00 */
[----:B------:R-:W3:Y:S04]  /*2300*/  LDL.64 R10, [R1+0x10] ;  /* 0x00001000010a7983 */ /* 0x000ee80000100a00 */
[----:B------:R-:W0:Y:S01]  /*2310*/  LDL.64 R8, [R1+0x18] ;  /* 0x0000180001087983 */ /* 0x000e220000100a00 */
[----:B------:R-:W-:Y:S01]  /*2320*/  @P0 LOP3.LUT R4, R31, 0x3f, RZ, 0x3c, !PT ;  /* 0x0000003f1f040812 */ /* 0x000fe200078e3cff */
[----:B------:R-:W-:Y:S01]  /*2330*/  BSSY.RECONVERGENT B2, `(.L_x_43) ;  /* 0x0000034000027945 */ /* 0x000fe20003800200 */
[----:B--2---:R-:W-:-:S02]  /*2340*/  @P0 SHF.R.U64 R15, R12, 0x1, R13 ;  /* 0x000000010c0f0819 */ /* 0x004fc4000000120d */
[----:B------:R-:W-:Y:S02]  /*2350*/  @P0 SHF.R.U32.HI R33, RZ, 0x1, R13 ;  /* 0x00000001ff210819 */ /* 0x000fe4000001160d */
[CC--:B---3--:R-:W-:Y:S02]  /*2360*/  @P0 SHF.L.U32 R14, R10.reuse, R31.reuse, RZ ;  /* 0x0000001f0a0e0219 */ /* 0x0c8fe400000006ff */
[----:B------:R-:W-:Y:S02]  /*2370*/  @P0 SHF.R.U64 R15, R15, R4, R33 ;  /* 0x000000040f0f0219 */ /* 0x000fe40000001221 */
[--C-:B------:R-:W-:Y:S02]  /*2380*/  @P0 SHF.R.U32.HI R7, RZ, 0x1, R11.reuse ;  /* 0x00000001ff070819 */ /* 0x100fe4000001160b */
[C-C-:B------:R-:W-:Y:S02]  /*2390*/  @P0 SHF.R.U64 R12, R10.reuse, 0x1, R11.reuse ;  /* 0x000000010a0c0819 */ /* 0x140fe4000000120b */
[----:B------:R-:W-:-:S02]  /*23a0*/  @P0 SHF.L.U64.HI R13, R10, R31, R11 ;  /* 0x0000001f0a0d0219 */ /* 0x000fc4000001020b */
[-C--:B------:R-:W-:Y:S02]  /*23b0*/  @P0 SHF.R.U32.HI R30, RZ, R4.reuse, R33 ;  /* 0x00000004ff1e0219 */ /* 0x080fe40000011621 */
[----:B------:R-:W-:Y:S02]  /*23c0*/  @P0 LOP3.LUT R10, R14, R15, RZ, 0xfc, !PT ;  /* 0x0000000f0e0a0212 */ /* 0x000fe400078efcff */
[-C--:B0-----:R-:W-:Y:S02]  /*23d0*/  @P0 SHF.L.U32 R28, R8, R31.reuse, RZ ;  /* 0x0000001f081c0219 */ /* 0x081fe400000006ff */
[----:B------:R-:W-:Y:S01]  /*23e0*/  @P0 SHF.R.U64 R29, R12, R4, R7 ;  /* 0x000000040c1d0219 */ /* 0x000fe20000001207 */
[----:B------:R-:W-:Y:S01]  /*23f0*/  IMAD.SHL.U32 R12, R10, 0x4, RZ ;  /* 0x000000040a0c7824 */ /* 0x000fe200078e00ff */
[----:B------:R-:W-:Y:S02]  /*2400*/  @P0 LOP3.LUT R11, R13, R30, RZ, 0xfc, !PT ;  /* 0x0000001e0d0b0212 */ /* 0x000fe400078efcff */
[----:B------:R-:W-:-:S02]  /*2410*/  @P0 SHF.L.U64.HI R31, R8, R31, R9 ;  /* 0x0000001f081f0219 */ /* 0x000fc40000010209 */
[----:B------:R-:W-:Y:S02]  /*2420*/  @P0 LOP3.LUT R8, R28, R29, RZ, 0xfc, !PT ;  /* 0x0000001d1c080212 */ /* 0x000fe400078efcff */
[----:B------:R-:W-:Y:S02]  /*2430*/  @P0 SHF.R.U32.HI R4, RZ, R4, R7 ;  /* 0x00000004ff040219 */ /* 0x000fe40000011607 */
[----:B------:R-:W-:Y:S02]  /*2440*/  SHF.L.U64.HI R10, R10, 0x2, R11 ;  /* 0x000000020a0a7819 */ /* 0x000fe4000001020b */
[----:B------:R-:W-:Y:S02]  /*2450*/  SHF.L.W.U32.HI R14, R11, 0x2, R8 ;  /* 0x000000020b0e7819 */ /* 0x000fe40000010e08 */
[----:B------:R-:W-:Y:S02]  /*2460*/  @P0 LOP3.LUT R9, R31, R4, RZ, 0xfc, !PT ;  /* 0x000000041f090212 */ /* 0x000fe400078efcff */
[----:B------:R-:W-:-:S02]  /*2470*/  IADD3 RZ, P0, PT, RZ, -R12, RZ ;  /* 0x8000000cffff7210 */ /* 0x000fc40007f1e0ff */
[----:B------:R-:W-:Y:S02]  /*2480*/  LOP3.LUT R11, RZ, R10, RZ, 0x33, !PT ;  /* 0x0000000aff0b7212 */ /* 0x000fe400078e33ff */
[----:B------:R-:W-:Y:S02]  /*2490*/  SHF.L.W.U32.HI R8, R8, 0x2, R9 ;  /* 0x0000000208087819 */ /* 0x000fe40000010e09 */
[----:B------:R-:W-:Y:S02]  /*24a0*/  LOP3.LUT R4, RZ, R14, RZ, 0x33, !PT ;  /* 0x0000000eff047212 */ /* 0x000fe400078e33ff */
[----:B------:R-:W-:Y:S02]  /*24b0*/  IADD3.X R11, P0, PT, RZ, R11, RZ, P0, !PT ;  /* 0x0000000bff0b7210 */ /* 0x000fe4000071e4ff */
[----:B------:R-:W-:Y:S02]  /*24c0*/  LOP3.LUT R7, RZ, R8, RZ, 0x33, !PT ;  /* 0x00000008ff077212 */ /* 0x000fe400078e33ff */
[----:B------:R-:W-:-:S02]  /*24d0*/  IADD3.X R13, P1, PT, RZ, R4, RZ, P0, !PT ;  /* 0x00000004ff0d7210 */ /* 0x000fc4000073e4ff */
[----:B------:R-:W-:-:S03]  /*24e0*/  ISETP.GT.U32.AND P2, PT, R14, -0x1, PT ;  /* 0xffffffff0e00780c */ /* 0x000fc60003f44070 */
[----:B------:R-:W-:Y:S01]  /*24f0*/  IMAD.X R7, RZ, RZ, R7, P1 ;  /* 0x000000ffff077224 */ /* 0x000fe200008e0607 */
[----:B------:R-:W-:-:S04]  /*2500*/  ISETP.GT.AND.EX P0, PT, R8, -0x1, PT, P2 ;  /* 0xffffffff0800780c */ /* 0x000fc80003f04320 */
[----:B------:R-:W-:Y:S02]  /*2510*/  SEL R7, R8, R7, P0 ;  /* 0x0000000708077207 */ /* 0x000fe40000000000 */
[----:B------:R-:W-:Y:S02]  /*2520*/  SEL R14, R14, R13, P0 ;  /* 0x0000000d0e0e7207 */ /* 0x000fe40000000000 */
[----:B------:R-:W-:-:S04]  /*2530*/  ISETP.NE.U32.AND P1, PT, R7, RZ, PT ;  /* 0x000000ff0700720c */ /* 0x000fc80003f25070 */
[----:B------:R-:W-:Y:S01]  /*2540*/  SEL R13, R14, R7, !P1 ;  /* 0x000000070e0d7207 */ /* 0x000fe20004800000 */
[----:B------:R-:W-:-:S05]  /*2550*/  @!P0 IMAD.MOV R12, RZ, RZ, -R12 ;  /* 0x000000ffff0c8224 */ /* 0x000fca00078e0a0c */
[----:B------:R-:W0:Y:S02]  /*2560*/  FLO.U32 R13, R13 ;  /* 0x0000000d000d7300 */ /* 0x000e2400000e0000 */
[C---:B0-----:R-:W-:Y:S02]  /*2570*/  IADD3 R15, PT, PT, -R13.reuse, 0x1f, RZ ;  /* 0x0000001f0d0f7810 */ /* 0x041fe40007ffe1ff */
[----:B------:R-:W-:-:S03]  /*2580*/  IADD3 R4, PT, PT, -R13, 0x3f, RZ ;  /* 0x0000003f0d047810 */ /* 0x000fc60007ffe1ff */
[----:B------:R-:W-:Y:S01]  /*2590*/  @P1 IMAD.MOV R4, RZ, RZ, R15 ;  /* 0x000000ffff041224 */ /* 0x000fe200078e020f */
[----:B------:R-:W-:-:S04]  /*25a0*/  SEL R15, R10, R11, P0 ;  /* 0x0000000b0a0f7207 */ /* 0x000fc80000000000 */
[----:B------:R-:W-:-:S13]  /*25b0*/  ISETP.NE.AND P1, PT, R4, RZ, PT ;  /* 0x000000ff0400720c */ /* 0x000fda0003f25270 */
[----:B------:R-:W-:Y:S05]  /*25c0*/  @!P1 BRA `(.L_x_44) ;  /* 0x0000000000289947 */ /* 0x000fea0003800000 */
[----:B------:R-:W-:Y:S02]  /*25d0*/  LOP3.LUT R11, R4, 0x3f, RZ, 0xc0, !PT ;  /* 0x0000003f040b7812 */ /* 0x000fe400078ec0ff */
[--C-:B------:R-:W-:Y:S02]  /*25e0*/  SHF.R.U64 R13, R12, 0x1, R15.reuse ;  /* 0x000000010c0d7819 */ /* 0x100fe4000000120f */
[----:B------:R-:W-:Y:S02]  /*25f0*/  SHF.R.U32.HI R15, RZ, 0x1, R15 ;  /* 0x00000001ff0f7819 */ /* 0x000fe4000001160f */
[----:B------:R-:W-:Y:S02]  /*2600*/  LOP3.LUT R10, R4, 0x3f, RZ, 0xc, !PT ;  /* 0x0000003f040a7812 */ /* 0x000fe400078e0cff */
[CC--:B------:R-:W-:Y:S02]  /*2610*/  SHF.L.U64.HI R12, R14.reuse, R11.reuse, R7 ;  /* 0x0000000b0e0c7219 */ /* 0x0c0fe40000010207 */
[----:B------:R-:W-:-:S02]  /*2620*/  SHF.L.U32 R11, R14, R11, RZ ;  /* 0x0000000b0e0b7219 */ /* 0x000fc400000006ff */
[-CC-:B------:R-:W-:Y:S02]  /*2630*/  SHF.R.U64 R14, R13, R10.reuse, R15.reuse ;  /* 0x0000000a0d0e7219 */ /* 0x180fe4000000120f */
[----:B------:R-:W-:Y:S02]  /*2640*/  SHF.R.U32.HI R7, RZ, R10, R15 ;  /* 0x0000000aff077219 */ /* 0x000fe4000001160f */
[----:B------:R-:W-:Y:S02]  /*2650*/  LOP3.LUT R14, R11, R14, RZ, 0xfc, !PT ;  /* 0x0000000e0b0e7212 */ /* 0x000fe400078efcff */
[----:B------:R-:W-:-:S07]  /*2660*/  LOP3.LUT R7, R12, R7, RZ, 0xfc, !PT ;  /* 0x000000070c077212 */ /* 0x000fce00078efcff */
.L_x_44:
[----:B------:R-:W-:Y:S05]  /*2670*/  BSYNC.RECONVERGENT B2 ;  /* 0x0000000000027941 */ /* 0x000fea0003800200 */
.L_x_43:
[----:B------:R-:W-:Y:S01]  /*2680*/  IMAD.WIDE.U32 R12, R14, 0x2168c235, RZ ;  /* 0x2168c2350e0c7825 */ /* 0x000fe200078e00ff */
[----:B------:R-:W-:-:S03]  /*2690*/  SHF.R.U32.HI R9, RZ, 0x1e, R9 ;  /* 0x0000001eff097819 */ /* 0x000fc60000011609 */
[----:B------:R-:W-:Y:S01]  /*26a0*/  IMAD.MOV.U32 R10, RZ, RZ, R13 ;  /* 0x000000ffff0a7224 */ /* 0x000fe200078e000d */
[----:B------:R-:W-:Y:S01]  /*26b0*/  IADD3 RZ, P1, PT, R12, R12, RZ ;  /* 0x0000000c0cff7210 */ /* 0x000fe20007f3e0ff */
[----:B------:R-:W-:Y:S01]  /*26c0*/  IMAD.MOV.U32 R11, RZ, RZ, RZ ;  /* 0x000000ffff0b7224 */ /* 0x000fe200078e00ff */
[----:B------:R-:W-:Y:S01]  /*26d0*/  LEA.HI R8, R8, R9, RZ, 0x1 ;  /* 0x0000000908087211 */ /* 0x000fe200078f08ff */
[----:B------:R-:W-:-:S04]  /*26e0*/  IMAD.HI.U32 R13, R7, -0x36f0255e, RZ ;  /* 0xc90fdaa2070d7827 */ /* 0x000fc800078e00ff */
[----:B------:R-:W-:-:S04]  /*26f0*/  IMAD.WIDE.U32 R10, R14, -0x36f0255e, R10 ;  /* 0xc90fdaa20e0a7825 */ /* 0x000fc800078e000a */
[C---:B------:R-:W-:Y:S02]  /*2700*/  IMAD R15, R7.reuse, -0x36f0255e, RZ ;  /* 0xc90fdaa2070f7824 */ /* 0x040fe400078e02ff */
[----:B------:R-:W-:-:S04]  /*2710*/  IMAD.WIDE.U32 R10, P2, R7, 0x2168c235, R10 ;  /* 0x2168c235070a7825 */ /* 0x000fc8000784000a */
[----:B------:R-:W-:Y:S01]  /*2720*/  IMAD.X R7, RZ, RZ, R13, P2 ;  /* 0x000000ffff077224 */ /* 0x000fe200010e060d */
[----:B------:R-:W-:Y:S02]  /*2730*/  IADD3 R11, P2, PT, R15, R11, RZ ;  /* 0x0000000b0f0b7210 */ /* 0x000fe40007f5e0ff */
[----:B------:R-:W-:Y:S02]  /*2740*/  IADD3.X RZ, P1, PT, R10, R10, RZ, P1, !PT ;  /* 0x0000000a0aff7210 */ /* 0x000fe40000f3e4ff */
[C---:B------:R-:W-:Y:S01]  /*2750*/  ISETP.GT.U32.AND P3, PT, R11.reuse, RZ, PT ;  /* 0x000000ff0b00720c */ /* 0x040fe20003f64070 */
[----:B------:R-:W-:Y:S01]  /*2760*/  IMAD.X R7, RZ, RZ, R7, P2 ;  /* 0x000000ffff077224 */ /* 0x000fe200010e0607 */
[----:B------:R-:W-:-:S04]  /*2770*/  IADD3.X R10, P2, PT, R11, R11, RZ, P1, !PT ;  /* 0x0000000b0b0a7210 */ /* 0x000fc80000f5e4ff */
[C---:B------:R-:W-:Y:S01]  /*2780*/  ISETP.GT.AND.EX P1, PT, R7.reuse, RZ, PT, P3 ;  /* 0x000000ff0700720c */ /* 0x040fe20003f24330 */
[----:B------:R-:W-:-:S03]  /*2790*/  IMAD.X R12, R7, 0x1, R7, P2 ;  /* 0x00000001070c7824 */ /* 0x000fc600010e0607 */
[----:B------:R-:W-:Y:S02]  /*27a0*/  SEL R10, R10, R11, P1 ;  /* 0x0000000b0a0a7207 */ /* 0x000fe40000800000 */
[----:B------:R-:W-:Y:S02]  /*27b0*/  SEL R7, R12, R7, P1 ;  /* 0x000000070c077207 */ /* 0x000fe40000800000 */
[----:B------:R-:W-:Y:S02]  /*27c0*/  IADD3 R12, P2, PT, R10, 0x1, RZ ;  /* 0x000000010a0c7810 */ /* 0x000fe40007f5e0ff */
[----:B------:R-:W-:Y:S02]  /*27d0*/  SEL R11, RZ, 0xffffffff, !P1 ;  /* 0xffffffffff0b7807 */ /* 0x000fe40004800000 */
[----:B------:R-:W-:Y:S01]  /*27e0*/  LOP3.LUT P1, R5, R5, 0x80000000, RZ, 0xc0, !PT ;  /* 0x8000000005057812 */ /* 0x000fe2000782c0ff */
[----:B------:R-:W-:Y:S02]  /*27f0*/  IMAD.X R7, RZ, RZ, R7, P2 ;  /* 0x000000ffff077224 */ /* 0x000fe400010e0607 */
[----:B------:R-:W-:Y:S01]  /*2800*/  IMAD.IADD R4, R11, 0x1, -R4 ;  /* 0x000000010b047824 */ /* 0x000fe200078e0a04 */
[----:B------:R-:W-:-:S02]  /*2810*/  @!P0 LOP3.LUT R5, R5, 0x80000000, RZ, 0x3c, !PT ;  /* 0x8000000005058812 */ /* 0x000fc400078e3cff */
[----:B------:R-:W-:Y:S01]  /*2820*/  SHF.R.U64 R12, R12, 0xa, R7 ;  /* 0x0000000a0c0c7819 */ /* 0x000fe20000001207 */
[----:B------:R-:W-:-:S03]  /*2830*/  IMAD.SHL.U32 R4, R4, 0x100000, RZ ;  /* 0x0010000004047824 */ /* 0x000fc600078e00ff */
[----:B------:R-:W-:-:S03]  /*2840*/  IADD3 R12, P2, PT, R12, 0x1, RZ ;  /* 0x000000010c0c7810 */ /* 0x000fc60007f5e0ff */
[----:B------:R-:W-:Y:S01]  /*2850*/  @P1 IMAD.MOV R8, RZ, RZ, -R8 ;  /* 0x000000ffff081224 */ /* 0x000fe200078e0a08 */
[----:B------:R-:W-:-:S04]  /*2860*/  LEA.HI.X R7, R7, RZ, RZ, 0x16, P2 ;  /* 0x000000ff07077211 */ /* 0x000fc800010fb4ff */
[--C-:B------:R-:W-:Y:S02]  /*2870*/  SHF.R.U64 R12, R12, 0x1, R7.reuse ;  /* 0x000000010c0c7819 */ /* 0x100fe40000001207 */
[----:B------:R-:W-:Y:S02]  /*2880*/  SHF.R.U32.HI R7, RZ, 0x1, R7 ;  /* 0x00000001ff077819 */ /* 0x000fe40000011607 */
[----:B------:R-:W-:-:S04]  /*2890*/  IADD3 R12, P2, P3, RZ, RZ, R12 ;  /* 0x000000ffff0c7210 */ /* 0x000fc80007b5e00c */
[----:B------:R-:W-:-:S04]  /*28a0*/  IADD3.X R4, PT, PT, R4, 0x3fe00000, R7, P2, P3 ;  /* 0x3fe0000004047810 */ /* 0x000fc800017e6407 */
[----:B------:R-:W-:-:S07]  /*28b0*/  LOP3.LUT R5, R4, R5, RZ, 0xfc, !PT ;  /* 0x0000000504057212 */ /* 0x000fce00078efcff */
.L_x_38:
[----:B------:R-:W-:Y:S02]  /*28c0*/  IMAD.MOV.U32 R7, RZ, RZ, 0x0 ;  /* 0x00000000ff077424 */ /* 0x000fe400078e00ff */
[----:B------:R-:W-:Y:S02]  /*28d0*/  IMAD.MOV.U32 R4, RZ, RZ, R8 ;  /* 0x000000ffff047224 */ /* 0x000fe400078e0008 */
[----:B------:R-:W-:Y:S02]  /*28e0*/  IMAD.MOV.U32 R28, RZ, RZ, R12 ;  /* 0x000000ffff1c7224 */ /* 0x000fe400078e000c */
[----:B------:R-:W-:Y:S01]  /*28f0*/  IMAD.MOV.U32 R29, RZ, RZ, R5 ;  /* 0x000000ffff1d7224 */ /* 0x000fe200078e0005 */
[----:B------:R-:W-:Y:S06]  /*2900*/  RET.REL.NODEC R6 `(_Z11houghKerneliiPhiiPi) ;  /* 0xffffffd406bc7950 */ /* 0x000fec0003c3ffff */
.L_x_45:
        /* <DEDUP_REMOVED lines=15> */
.L_x_47:


//--------------------- .nv.global.init           --------------------------
	.section	.nv.global.init,"aw",@progbits
	.align	16
.nv.global.init:
	.type		__cudart_sin_cos_coeffs,@object
	.size		__cudart_sin_cos_coeffs,(__cudart_i2opi_d - __cudart_sin_cos_coeffs)
__cudart_sin_cos_coeffs:
        /*0000*/ 	.byte	0x46, 0xd2, 0xb0, 0x2c, 0xf1, 0xe5, 0x5a, 0xbe, 0x92, 0xe3, 0xac, 0x69, 0xe3, 0x1d, 0xc7, 0x3e
        /*0010*/ 	.byte	0xa1, 0x62, 0xdb, 0x19, 0xa0, 0x01, 0x2a, 0xbf, 0x18, 0x08, 0x11, 0x11, 0x11, 0x11, 0x81, 0x3f
        /*0020*/ 	.byte	0x54, 0x55, 0x55, 0x55, 0x55, 0x55, 0xc5, 0xbf, 0x00, 0x00, 0x00, 0x00, 0x00, 0x00, 0x00, 0x00
        /*0030*/ 	.byte	0x00, 0x00, 0x00, 0x00, 0x00, 0x00, 0x00, 0x00, 0x64, 0x81, 0xfd, 0x20, 0x83, 0xff, 0xa8, 0xbd
        /*0040*/ 	.byte	0x28, 0x85, 0xef, 0xc1, 0xa7, 0xee, 0x21, 0x3e, 0xd9, 0xe6, 0x06, 0x8e, 0x4f, 0x7e, 0x92, 0xbe
        /*0050*/ 	.byte	0xe9, 0xbc, 0xdd, 0x19, 0xa0, 0x01, 0xfa, 0x3e, 0x47, 0x5d, 0xc1, 0x16, 0x6c, 0xc1, 0x56, 0xbf
        /*0060*/ 	.byte	0x51, 0x55, 0x55, 0x55, 0x55, 0x55, 0xa5, 0x3f, 0x00, 0x00, 0x00, 0x00, 0x00, 0x00, 0xe0, 0xbf
        /*0070*/ 	.byte	0x00, 0x00, 0x00, 0x00, 0x00, 0x00, 0xf0, 0x3f, 0x00, 0x00, 0x00, 0x00, 0x00, 0x00, 0x00, 0x00
	.type		__cudart_i2opi_d,@object
	.size		__cudart_i2opi_d,(.L_0 - __cudart_i2opi_d)
__cudart_i2opi_d:
        /* <DEDUP_REMOVED lines=9> */
.L_0:


//--------------------- .nv.shared.reserved.0     --------------------------
	.section	.nv.shared.reserved.0,"aw",@nobits
	.weak		__nv_reservedSMEM_offset_0_alias
	.size		__nv_reservedSMEM_offset_0_alias, 0, 64
	.other		__nv_reservedSMEM_offset_0_alias,@"STO_CUDA_RESERVED_SHARED STV_DEFAULT"
__nv_reservedSMEM_offset_0_alias:
	.zero		0
	.zero		64


//--------------------- .nv.constant0._Z15findLinesKerneliiPiS_S_ --------------------------
	.section	.nv.constant0._Z15findLinesKerneliiPiS_S_,"a",@progbits
	.sectionflags	@""
	.align	4
.nv.constant0._Z15findLinesKerneliiPiS_S_:
	.zero		928


//--------------------- .nv.constant0._Z11houghKerneliiPhiiPi --------------------------
	.section	.nv.constant0._Z11houghKerneliiPhiiPi,"a",@progbits
	.sectionflags	@""
	.align	4
.nv.constant0._Z11houghKerneliiPhiiPi:
	.zero		928


//--------------------- SYMBOLS --------------------------

	.type		.nv.reservedSmem.offset0,@object
	.size		.nv.reservedSmem.offset0,0x4
